//
// Generated by NVIDIA NVVM Compiler
//
// Compiler Build ID: CL-36424714
// Cuda compilation tools, release 13.0, V13.0.88
// Based on NVVM 20.0.0
//

.version 9.0
.target sm_100
.address_size 64

	// .globl	_Z15phase1_cal_cudaPiiiiiiiii
.extern .shared .align 16 .b8 sm[];

.visible .entry _Z15phase1_cal_cudaPiiiiiiiii(
	.param .u64 .ptr .align 1 _Z15phase1_cal_cudaPiiiiiiiii_param_0,
	.param .u32 _Z15phase1_cal_cudaPiiiiiiiii_param_1,
	.param .u32 _Z15phase1_cal_cudaPiiiiiiiii_param_2,
	.param .u32 _Z15phase1_cal_cudaPiiiiiiiii_param_3,
	.param .u32 _Z15phase1_cal_cudaPiiiiiiiii_param_4,
	.param .u32 _Z15phase1_cal_cudaPiiiiiiiii_param_5,
	.param .u32 _Z15phase1_cal_cudaPiiiiiiiii_param_6,
	.param .u32 _Z15phase1_cal_cudaPiiiiiiiii_param_7,
	.param .u32 _Z15phase1_cal_cudaPiiiiiiiii_param_8
)
{
	.reg .pred 	%p<32>;
	.reg .b32 	%r<193>;
	.reg .b64 	%rd<19>;

	ld.param.u64 	%rd6, [_Z15phase1_cal_cudaPiiiiiiiii_param_0];
	ld.param.u32 	%r82, [_Z15phase1_cal_cudaPiiiiiiiii_param_1];
	ld.param.u32 	%r84, [_Z15phase1_cal_cudaPiiiiiiiii_param_3];
	ld.param.u32 	%r83, [_Z15phase1_cal_cudaPiiiiiiiii_param_4];
	ld.param.u32 	%r85, [_Z15phase1_cal_cudaPiiiiiiiii_param_5];
	ld.param.u32 	%r86, [_Z15phase1_cal_cudaPiiiiiiiii_param_6];
	cvta.to.global.u64 	%rd1, %rd6;
	mov.u32 	%r87, %ctaid.x;
	add.s32 	%r88, %r85, %r87;
	mov.u32 	%r89, %ctaid.y;
	add.s32 	%r90, %r86, %r89;
	mul.lo.s32 	%r1, %r88, %r84;
	add.s32 	%r2, %r1, %r84;
	mul.lo.s32 	%r3, %r90, %r84;
	add.s32 	%r4, %r3, %r84;
	mov.u32 	%r91, %tid.x;
	add.s32 	%r190, %r1, %r91;
	setp.ge.s32 	%p1, %r190, %r2;
	@%p1 bra 	$L__BB0_12;
	mov.u32 	%r92, %tid.y;
	add.s32 	%r6, %r3, %r92;
	mov.u32 	%r7, %ntid.y;
	mov.u32 	%r8, %ntid.x;
	mov.u32 	%r180, %r190;
$L__BB0_2:
	.pragma "nounroll";
	setp.ge.s32 	%p2, %r6, %r4;
	@%p2 bra 	$L__BB0_6;
	mul.lo.s32 	%r10, %r180, %r82;
	sub.s32 	%r93, %r180, %r1;
	shl.b32 	%r11, %r93, 6;
	shl.b32 	%r12, %r7, 2;
	cvt.u64.u32 	%rd8, %r12;
	mov.u32 	%r181, %r6;
$L__BB0_4:
	.pragma "nounroll";
	add.s32 	%r94, %r181, %r10;
	mul.wide.s32 	%rd7, %r94, 4;
	add.s64 	%rd2, %rd1, %rd7;
	ld.global.u32 	%r95, [%rd2];
	sub.s32 	%r96, %r181, %r3;
	add.s32 	%r97, %r11, %r96;
	shl.b32 	%r98, %r97, 2;
	mov.u32 	%r99, sm;
	add.s32 	%r14, %r99, %r98;
	st.shared.u32 	[%r14], %r95;
	add.s32 	%r15, %r181, %r7;
	setp.ge.s32 	%p3, %r15, %r4;
	@%p3 bra 	$L__BB0_6;
	add.s64 	%rd9, %rd2, %rd8;
	ld.global.u32 	%r100, [%rd9];
	add.s32 	%r101, %r14, %r12;
	st.shared.u32 	[%r101], %r100;
	add.s32 	%r181, %r15, %r7;
	setp.lt.s32 	%p4, %r181, %r4;
	@%p4 bra 	$L__BB0_4;
$L__BB0_6:
	add.s32 	%r17, %r180, %r8;
	setp.ge.s32 	%p5, %r17, %r2;
	@%p5 bra 	$L__BB0_12;
	setp.ge.s32 	%p6, %r6, %r4;
	@%p6 bra 	$L__BB0_11;
	mul.lo.s32 	%r18, %r17, %r82;
	sub.s32 	%r102, %r17, %r1;
	shl.b32 	%r19, %r102, 6;
	shl.b32 	%r20, %r7, 2;
	cvt.u64.u32 	%rd11, %r20;
	mov.u32 	%r182, %r6;
$L__BB0_9:
	.pragma "nounroll";
	add.s32 	%r103, %r182, %r18;
	mul.wide.s32 	%rd10, %r103, 4;
	add.s64 	%rd3, %rd1, %rd10;
	ld.global.u32 	%r104, [%rd3];
	sub.s32 	%r105, %r182, %r3;
	add.s32 	%r106, %r19, %r105;
	shl.b32 	%r107, %r106, 2;
	mov.u32 	%r108, sm;
	add.s32 	%r22, %r108, %r107;
	st.shared.u32 	[%r22], %r104;
	add.s32 	%r23, %r182, %r7;
	setp.ge.s32 	%p7, %r23, %r4;
	@%p7 bra 	$L__BB0_11;
	add.s64 	%rd12, %rd3, %rd11;
	ld.global.u32 	%r109, [%rd12];
	add.s32 	%r110, %r22, %r20;
	st.shared.u32 	[%r110], %r109;
	add.s32 	%r182, %r23, %r7;
	setp.lt.s32 	%p8, %r182, %r4;
	@%p8 bra 	$L__BB0_9;
$L__BB0_11:
	add.s32 	%r180, %r17, %r8;
	setp.lt.s32 	%p9, %r180, %r2;
	@%p9 bra 	$L__BB0_2;
$L__BB0_12:
	bar.sync 	0;
	shl.b32 	%r26, %r83, 6;
	setp.eq.s32 	%p10, %r26, 2147483584;
	setp.ge.s32 	%p11, %r26, %r82;
	or.pred  	%p12, %p10, %p11;
	@%p12 bra 	$L__BB0_27;
	add.s32 	%r111, %r26, 64;
	mov.u32 	%r112, %tid.y;
	add.s32 	%r27, %r3, %r112;
	shl.b32 	%r28, %r83, 12;
	mov.u32 	%r29, %ntid.y;
	mov.u32 	%r30, %ntid.x;
	min.s32 	%r31, %r111, %r82;
	add.s32 	%r113, %r112, %r29;
	add.s32 	%r32, %r113, %r3;
	shl.b32 	%r33, %r29, 1;
	shl.b32 	%r34, %r29, 2;
	shl.b32 	%r114, %r1, 6;
	sub.s32 	%r35, %r112, %r114;
	shl.b32 	%r36, %r29, 3;
	mov.u32 	%r183, %r26;
$L__BB0_14:
	setp.ge.s32 	%p13, %r190, %r2;
	@%p13 bra 	$L__BB0_26;
	shl.b32 	%r115, %r183, 6;
	sub.s32 	%r38, %r115, %r28;
	mov.u32 	%r184, %r190;
$L__BB0_16:
	.pragma "nounroll";
	setp.ge.s32 	%p14, %r27, %r4;
	sub.s32 	%r116, %r184, %r1;
	shl.b32 	%r117, %r116, 6;
	sub.s32 	%r118, %r183, %r26;
	add.s32 	%r119, %r117, %r118;
	shl.b32 	%r120, %r119, 2;
	mov.u32 	%r121, sm;
	add.s32 	%r43, %r121, %r120;
	ld.shared.u32 	%r44, [%r43];
	@%p14 bra 	$L__BB0_20;
	shl.b32 	%r122, %r183, 6;
	mov.u32 	%r123, %tid.y;
	sub.s32 	%r124, %r123, %r28;
	add.s32 	%r125, %r124, %r122;
	shl.b32 	%r126, %r125, 2;
	add.s32 	%r185, %r121, %r126;
	shl.b32 	%r128, %r184, 6;
	add.s32 	%r129, %r35, %r128;
	shl.b32 	%r130, %r129, 2;
	add.s32 	%r186, %r121, %r130;
	mov.u32 	%r187, %r32;
	mov.u32 	%r188, %r27;
$L__BB0_18:
	.pragma "nounroll";
	ld.shared.u32 	%r131, [%r185];
	add.s32 	%r132, %r131, %r44;
	ld.shared.u32 	%r133, [%r186];
	min.s32 	%r134, %r132, %r133;
	st.shared.u32 	[%r186], %r134;
	setp.ge.s32 	%p15, %r187, %r4;
	@%p15 bra 	$L__BB0_20;
	add.s32 	%r135, %r185, %r34;
	ld.shared.u32 	%r136, [%r135];
	add.s32 	%r137, %r136, %r44;
	add.s32 	%r138, %r186, %r34;
	ld.shared.u32 	%r139, [%r138];
	min.s32 	%r140, %r137, %r139;
	st.shared.u32 	[%r138], %r140;
	add.s32 	%r141, %r188, %r29;
	add.s32 	%r188, %r141, %r29;
	add.s32 	%r187, %r187, %r33;
	add.s32 	%r186, %r186, %r36;
	add.s32 	%r185, %r185, %r36;
	setp.lt.s32 	%p16, %r188, %r4;
	@%p16 bra 	$L__BB0_18;
$L__BB0_20:
	add.s32 	%r55, %r184, %r30;
	setp.ge.s32 	%p17, %r55, %r2;
	@%p17 bra 	$L__BB0_26;
	setp.ge.s32 	%p18, %r27, %r4;
	shl.b32 	%r142, %r30, 8;
	add.s32 	%r143, %r43, %r142;
	ld.shared.u32 	%r56, [%r143];
	@%p18 bra 	$L__BB0_25;
	sub.s32 	%r144, %r55, %r1;
	shl.b32 	%r57, %r144, 6;
	mov.u32 	%r189, %r27;
$L__BB0_23:
	.pragma "nounroll";
	sub.s32 	%r145, %r189, %r3;
	add.s32 	%r146, %r38, %r145;
	shl.b32 	%r147, %r146, 2;
	mov.u32 	%r148, sm;
	add.s32 	%r59, %r148, %r147;
	ld.shared.u32 	%r149, [%r59];
	add.s32 	%r150, %r149, %r56;
	add.s32 	%r151, %r57, %r145;
	shl.b32 	%r152, %r151, 2;
	add.s32 	%r60, %r148, %r152;
	ld.shared.u32 	%r153, [%r60];
	min.s32 	%r154, %r150, %r153;
	st.shared.u32 	[%r60], %r154;
	add.s32 	%r61, %r189, %r29;
	setp.ge.s32 	%p19, %r61, %r4;
	@%p19 bra 	$L__BB0_25;
	add.s32 	%r155, %r59, %r34;
	ld.shared.u32 	%r156, [%r155];
	add.s32 	%r157, %r156, %r56;
	add.s32 	%r158, %r60, %r34;
	ld.shared.u32 	%r159, [%r158];
	min.s32 	%r160, %r157, %r159;
	st.shared.u32 	[%r158], %r160;
	add.s32 	%r189, %r61, %r29;
	setp.lt.s32 	%p20, %r189, %r4;
	@%p20 bra 	$L__BB0_23;
$L__BB0_25:
	add.s32 	%r184, %r55, %r30;
	setp.lt.s32 	%p21, %r184, %r2;
	@%p21 bra 	$L__BB0_16;
$L__BB0_26:
	bar.sync 	0;
	add.s32 	%r183, %r183, 1;
	setp.lt.s32 	%p22, %r183, %r31;
	@%p22 bra 	$L__BB0_14;
$L__BB0_27:
	setp.ge.s32 	%p23, %r190, %r2;
	@%p23 bra 	$L__BB0_39;
	mov.u32 	%r161, %tid.y;
	add.s32 	%r39, %r3, %r161;
	mov.u32 	%r40, %ntid.y;
	mov.u32 	%r41, %ntid.x;
$L__BB0_29:
	.pragma "nounroll";
	setp.ge.s32 	%p24, %r39, %r4;
	@%p24 bra 	$L__BB0_33;
	sub.s32 	%r162, %r190, %r1;
	shl.b32 	%r66, %r162, 6;
	mul.lo.s32 	%r67, %r190, %r82;
	shl.b32 	%r68, %r40, 2;
	cvt.u64.u32 	%rd14, %r68;
	mov.u32 	%r191, %r39;
$L__BB0_31:
	.pragma "nounroll";
	sub.s32 	%r163, %r191, %r3;
	add.s32 	%r164, %r66, %r163;
	shl.b32 	%r165, %r164, 2;
	mov.u32 	%r166, sm;
	add.s32 	%r70, %r166, %r165;
	ld.shared.u32 	%r167, [%r70];
	add.s32 	%r168, %r191, %r67;
	mul.wide.s32 	%rd13, %r168, 4;
	add.s64 	%rd4, %rd1, %rd13;
	st.global.u32 	[%rd4], %r167;
	add.s32 	%r71, %r191, %r40;
	setp.ge.s32 	%p25, %r71, %r4;
	@%p25 bra 	$L__BB0_33;
	add.s32 	%r169, %r70, %r68;
	ld.shared.u32 	%r170, [%r169];
	add.s64 	%rd15, %rd4, %rd14;
	st.global.u32 	[%rd15], %r170;
	add.s32 	%r191, %r71, %r40;
	setp.lt.s32 	%p26, %r191, %r4;
	@%p26 bra 	$L__BB0_31;
$L__BB0_33:
	add.s32 	%r73, %r190, %r41;
	setp.ge.s32 	%p27, %r73, %r2;
	@%p27 bra 	$L__BB0_39;
	setp.ge.s32 	%p28, %r39, %r4;
	@%p28 bra 	$L__BB0_38;
	sub.s32 	%r171, %r73, %r1;
	shl.b32 	%r74, %r171, 6;
	mul.lo.s32 	%r75, %r73, %r82;
	shl.b32 	%r76, %r40, 2;
	cvt.u64.u32 	%rd17, %r76;
	mov.u32 	%r192, %r39;
$L__BB0_36:
	.pragma "nounroll";
	sub.s32 	%r172, %r192, %r3;
	add.s32 	%r173, %r74, %r172;
	shl.b32 	%r174, %r173, 2;
	mov.u32 	%r175, sm;
	add.s32 	%r78, %r175, %r174;
	ld.shared.u32 	%r176, [%r78];
	add.s32 	%r177, %r192, %r75;
	mul.wide.s32 	%rd16, %r177, 4;
	add.s64 	%rd5, %rd1, %rd16;
	st.global.u32 	[%rd5], %r176;
	add.s32 	%r79, %r192, %r40;
	setp.ge.s32 	%p29, %r79, %r4;
	@%p29 bra 	$L__BB0_38;
	add.s32 	%r178, %r78, %r76;
	ld.shared.u32 	%r179, [%r178];
	add.s64 	%rd18, %rd5, %rd17;
	st.global.u32 	[%rd18], %r179;
	add.s32 	%r192, %r79, %r40;
	setp.lt.s32 	%p30, %r192, %r4;
	@%p30 bra 	$L__BB0_36;
$L__BB0_38:
	add.s32 	%r190, %r73, %r41;
	setp.lt.s32 	%p31, %r190, %r2;
	@%p31 bra 	$L__BB0_29;
$L__BB0_39:
	ret;

}
	// .globl	_Z15phase3_cal_cudaPiiiiiiiii
.visible .entry _Z15phase3_cal_cudaPiiiiiiiii(
	.param .u64 .ptr .align 1 _Z15phase3_cal_cudaPiiiiiiiii_param_0,
	.param .u32 _Z15phase3_cal_cudaPiiiiiiiii_param_1,
	.param .u32 _Z15phase3_cal_cudaPiiiiiiiii_param_2,
	.param .u32 _Z15phase3_cal_cudaPiiiiiiiii_param_3,
	.param .u32 _Z15phase3_cal_cudaPiiiiiiiii_param_4,
	.param .u32 _Z15phase3_cal_cudaPiiiiiiiii_param_5,
	.param .u32 _Z15phase3_cal_cudaPiiiiiiiii_param_6,
	.param .u32 _Z15phase3_cal_cudaPiiiiiiiii_param_7,
	.param .u32 _Z15phase3_cal_cudaPiiiiiiiii_param_8
)
{
	.reg .pred 	%p<94>;
	.reg .b32 	%r<624>;
	.reg .b64 	%rd<35>;

	ld.param.u64 	%rd8, [_Z15phase3_cal_cudaPiiiiiiiii_param_0];
	ld.param.u32 	%r230, [_Z15phase3_cal_cudaPiiiiiiiii_param_1];
	ld.param.u32 	%r232, [_Z15phase3_cal_cudaPiiiiiiiii_param_3];
	ld.param.u32 	%r231, [_Z15phase3_cal_cudaPiiiiiiiii_param_4];
	ld.param.u32 	%r233, [_Z15phase3_cal_cudaPiiiiiiiii_param_5];
	ld.param.u32 	%r234, [_Z15phase3_cal_cudaPiiiiiiiii_param_6];
	cvta.to.global.u64 	%rd1, %rd8;
	mov.u32 	%r235, %ctaid.x;
	add.s32 	%r236, %r233, %r235;
	mov.u32 	%r237, %ctaid.y;
	add.s32 	%r238, %r234, %r237;
	mul.lo.s32 	%r1, %r236, %r232;
	add.s32 	%r2, %r1, %r232;
	mul.lo.s32 	%r3, %r238, %r232;
	add.s32 	%r4, %r3, %r232;
	mov.u32 	%r5, %tid.x;
	add.s32 	%r621, %r1, %r5;
	setp.ge.s32 	%p1, %r621, %r2;
	@%p1 bra 	$L__BB1_12;
	mov.u32 	%r239, %tid.y;
	add.s32 	%r7, %r3, %r239;
	mov.u32 	%r8, %ntid.y;
	mov.u32 	%r9, %ntid.x;
	mov.u32 	%r587, %r621;
$L__BB1_2:
	.pragma "nounroll";
	setp.ge.s32 	%p2, %r7, %r4;
	@%p2 bra 	$L__BB1_6;
	mul.lo.s32 	%r11, %r587, %r230;
	sub.s32 	%r240, %r587, %r1;
	shl.b32 	%r12, %r240, 6;
	shl.b32 	%r13, %r8, 2;
	cvt.u64.u32 	%rd10, %r13;
	mov.u32 	%r588, %r7;
$L__BB1_4:
	.pragma "nounroll";
	add.s32 	%r241, %r588, %r11;
	mul.wide.s32 	%rd9, %r241, 4;
	add.s64 	%rd2, %rd1, %rd9;
	ld.global.u32 	%r242, [%rd2];
	sub.s32 	%r243, %r588, %r3;
	add.s32 	%r244, %r12, %r243;
	shl.b32 	%r245, %r244, 2;
	mov.u32 	%r246, sm;
	add.s32 	%r15, %r246, %r245;
	st.shared.u32 	[%r15], %r242;
	add.s32 	%r16, %r588, %r8;
	setp.ge.s32 	%p3, %r16, %r4;
	@%p3 bra 	$L__BB1_6;
	add.s64 	%rd11, %rd2, %rd10;
	ld.global.u32 	%r247, [%rd11];
	add.s32 	%r248, %r15, %r13;
	st.shared.u32 	[%r248], %r247;
	add.s32 	%r588, %r16, %r8;
	setp.lt.s32 	%p4, %r588, %r4;
	@%p4 bra 	$L__BB1_4;
$L__BB1_6:
	add.s32 	%r18, %r587, %r9;
	setp.ge.s32 	%p5, %r18, %r2;
	@%p5 bra 	$L__BB1_12;
	setp.ge.s32 	%p6, %r7, %r4;
	@%p6 bra 	$L__BB1_11;
	mul.lo.s32 	%r19, %r18, %r230;
	sub.s32 	%r249, %r18, %r1;
	shl.b32 	%r20, %r249, 6;
	shl.b32 	%r21, %r8, 2;
	cvt.u64.u32 	%rd13, %r21;
	mov.u32 	%r589, %r7;
$L__BB1_9:
	.pragma "nounroll";
	add.s32 	%r250, %r589, %r19;
	mul.wide.s32 	%rd12, %r250, 4;
	add.s64 	%rd3, %rd1, %rd12;
	ld.global.u32 	%r251, [%rd3];
	sub.s32 	%r252, %r589, %r3;
	add.s32 	%r253, %r20, %r252;
	shl.b32 	%r254, %r253, 2;
	mov.u32 	%r255, sm;
	add.s32 	%r23, %r255, %r254;
	st.shared.u32 	[%r23], %r251;
	add.s32 	%r24, %r589, %r8;
	setp.ge.s32 	%p7, %r24, %r4;
	@%p7 bra 	$L__BB1_11;
	add.s64 	%rd14, %rd3, %rd13;
	ld.global.u32 	%r256, [%rd14];
	add.s32 	%r257, %r23, %r21;
	st.shared.u32 	[%r257], %r256;
	add.s32 	%r589, %r24, %r8;
	setp.lt.s32 	%p8, %r589, %r4;
	@%p8 bra 	$L__BB1_9;
$L__BB1_11:
	add.s32 	%r587, %r18, %r9;
	setp.lt.s32 	%p9, %r587, %r2;
	@%p9 bra 	$L__BB1_2;
$L__BB1_12:
	shl.b32 	%r602, %r231, 6;
	add.s32 	%r590, %r602, %r5;
	add.s32 	%r29, %r602, 64;
	min.s32 	%r258, %r29, %r230;
	setp.le.s32 	%p10, %r258, %r590;
	@%p10 bra 	$L__BB1_24;
	mov.u32 	%r259, %tid.y;
	add.s32 	%r30, %r3, %r259;
	shl.b32 	%r260, %r231, 12;
	add.s32 	%r261, %r260, %r3;
	neg.s32 	%r31, %r261;
	mov.u32 	%r32, %ntid.y;
	mov.u32 	%r33, %ntid.x;
$L__BB1_14:
	.pragma "nounroll";
	setp.ge.s32 	%p11, %r30, %r4;
	@%p11 bra 	$L__BB1_18;
	mul.lo.s32 	%r36, %r590, %r230;
	shl.b32 	%r262, %r590, 6;
	add.s32 	%r37, %r31, %r262;
	shl.b32 	%r38, %r32, 2;
	cvt.u64.u32 	%rd16, %r38;
	mov.u32 	%r591, %r30;
$L__BB1_16:
	.pragma "nounroll";
	add.s32 	%r263, %r591, %r36;
	mul.wide.s32 	%rd15, %r263, 4;
	add.s64 	%rd4, %rd1, %rd15;
	ld.global.u32 	%r264, [%rd4];
	add.s32 	%r265, %r37, %r591;
	shl.b32 	%r266, %r265, 2;
	mov.u32 	%r267, sm;
	add.s32 	%r268, %r267, %r266;
	add.s32 	%r40, %r268, 32768;
	st.shared.u32 	[%r268+32768], %r264;
	add.s32 	%r41, %r591, %r32;
	setp.ge.s32 	%p12, %r41, %r4;
	@%p12 bra 	$L__BB1_18;
	add.s64 	%rd17, %rd4, %rd16;
	ld.global.u32 	%r269, [%rd17];
	add.s32 	%r270, %r40, %r38;
	st.shared.u32 	[%r270], %r269;
	add.s32 	%r591, %r41, %r32;
	setp.lt.s32 	%p13, %r591, %r4;
	@%p13 bra 	$L__BB1_16;
$L__BB1_18:
	add.s32 	%r43, %r590, %r33;
	setp.ge.s32 	%p14, %r43, %r258;
	@%p14 bra 	$L__BB1_24;
	setp.ge.s32 	%p15, %r30, %r4;
	@%p15 bra 	$L__BB1_23;
	mul.lo.s32 	%r44, %r43, %r230;
	shl.b32 	%r271, %r43, 6;
	add.s32 	%r45, %r31, %r271;
	shl.b32 	%r46, %r32, 2;
	cvt.u64.u32 	%rd19, %r46;
	mov.u32 	%r592, %r30;
$L__BB1_21:
	.pragma "nounroll";
	add.s32 	%r272, %r592, %r44;
	mul.wide.s32 	%rd18, %r272, 4;
	add.s64 	%rd5, %rd1, %rd18;
	ld.global.u32 	%r273, [%rd5];
	add.s32 	%r274, %r45, %r592;
	shl.b32 	%r275, %r274, 2;
	mov.u32 	%r276, sm;
	add.s32 	%r277, %r276, %r275;
	add.s32 	%r48, %r277, 32768;
	st.shared.u32 	[%r277+32768], %r273;
	add.s32 	%r49, %r592, %r32;
	setp.ge.s32 	%p16, %r49, %r4;
	@%p16 bra 	$L__BB1_23;
	add.s64 	%rd20, %rd5, %rd19;
	ld.global.u32 	%r278, [%rd20];
	add.s32 	%r279, %r48, %r46;
	st.shared.u32 	[%r279], %r278;
	add.s32 	%r592, %r49, %r32;
	setp.lt.s32 	%p17, %r592, %r4;
	@%p17 bra 	$L__BB1_21;
$L__BB1_23:
	add.s32 	%r590, %r43, %r33;
	setp.lt.s32 	%p18, %r590, %r258;
	@%p18 bra 	$L__BB1_14;
$L__BB1_24:
	mov.u32 	%r52, %tid.y;
	add.s32 	%r593, %r602, %r52;
	setp.le.s32 	%p19, %r258, %r593;
	@%p19 bra 	$L__BB1_36;
	shl.b32 	%r281, %r231, 12;
	add.s32 	%r282, %r281, %r1;
	neg.s32 	%r54, %r282;
	mov.u32 	%r55, %ntid.x;
	mov.u32 	%r56, %ntid.y;
$L__BB1_26:
	.pragma "nounroll";
	setp.ge.s32 	%p20, %r621, %r2;
	@%p20 bra 	$L__BB1_30;
	shl.b32 	%r283, %r593, 6;
	add.s32 	%r59, %r54, %r283;
	mov.u32 	%r594, %r621;
$L__BB1_28:
	.pragma "nounroll";
	mad.lo.s32 	%r284, %r594, %r230, %r593;
	mul.wide.s32 	%rd21, %r284, 4;
	add.s64 	%rd22, %rd1, %rd21;
	ld.global.u32 	%r285, [%rd22];
	add.s32 	%r286, %r59, %r594;
	shl.b32 	%r287, %r286, 2;
	mov.u32 	%r288, sm;
	add.s32 	%r289, %r288, %r287;
	add.s32 	%r61, %r289, 16384;
	st.shared.u32 	[%r289+16384], %r285;
	add.s32 	%r62, %r594, %r55;
	setp.ge.s32 	%p21, %r62, %r2;
	@%p21 bra 	$L__BB1_30;
	mad.lo.s32 	%r290, %r62, %r230, %r593;
	mul.wide.s32 	%rd23, %r290, 4;
	add.s64 	%rd24, %rd1, %rd23;
	ld.global.u32 	%r291, [%rd24];
	shl.b32 	%r292, %r55, 2;
	add.s32 	%r293, %r61, %r292;
	st.shared.u32 	[%r293], %r291;
	add.s32 	%r594, %r62, %r55;
	setp.lt.s32 	%p22, %r594, %r2;
	@%p22 bra 	$L__BB1_28;
$L__BB1_30:
	add.s32 	%r64, %r593, %r56;
	setp.ge.s32 	%p23, %r64, %r258;
	@%p23 bra 	$L__BB1_36;
	setp.ge.s32 	%p24, %r621, %r2;
	@%p24 bra 	$L__BB1_35;
	shl.b32 	%r294, %r64, 6;
	add.s32 	%r65, %r54, %r294;
	mov.u32 	%r595, %r621;
$L__BB1_33:
	.pragma "nounroll";
	mad.lo.s32 	%r295, %r595, %r230, %r64;
	mul.wide.s32 	%rd25, %r295, 4;
	add.s64 	%rd26, %rd1, %rd25;
	ld.global.u32 	%r296, [%rd26];
	add.s32 	%r297, %r65, %r595;
	shl.b32 	%r298, %r297, 2;
	mov.u32 	%r299, sm;
	add.s32 	%r300, %r299, %r298;
	add.s32 	%r67, %r300, 16384;
	st.shared.u32 	[%r300+16384], %r296;
	add.s32 	%r68, %r595, %r55;
	setp.ge.s32 	%p25, %r68, %r2;
	@%p25 bra 	$L__BB1_35;
	mad.lo.s32 	%r301, %r68, %r230, %r64;
	mul.wide.s32 	%rd27, %r301, 4;
	add.s64 	%rd28, %rd1, %rd27;
	ld.global.u32 	%r302, [%rd28];
	shl.b32 	%r303, %r55, 2;
	add.s32 	%r304, %r67, %r303;
	st.shared.u32 	[%r304], %r302;
	add.s32 	%r595, %r68, %r55;
	setp.lt.s32 	%p26, %r595, %r2;
	@%p26 bra 	$L__BB1_33;
$L__BB1_35:
	add.s32 	%r593, %r64, %r56;
	setp.lt.s32 	%p27, %r593, %r258;
	@%p27 bra 	$L__BB1_26;
$L__BB1_36:
	bar.sync 	0;
	setp.eq.s32 	%p28, %r602, 2147483584;
	setp.ge.s32 	%p29, %r602, %r230;
	or.pred  	%p30, %p28, %p29;
	@%p30 bra 	$L__BB1_111;
	shl.b32 	%r71, %r231, 12;
	add.s32 	%r72, %r3, %r52;
	mov.u32 	%r73, %ntid.y;
	mov.u32 	%r74, %ntid.x;
	add.s32 	%r305, %r602, 1;
	max.s32 	%r306, %r258, %r305;
	not.b32 	%r307, %r602;
	add.s32 	%r76, %r306, %r307;
	mul.hi.u32 	%r308, %r76, -858993459;
	shr.u32 	%r309, %r308, 2;
	mul.lo.s32 	%r310, %r309, 5;
	sub.s32 	%r311, %r76, %r310;
	add.s32 	%r312, %r311, 1;
	setp.eq.s32 	%p31, %r312, 5;
	selp.b32 	%r77, 0, %r312, %p31;
	@%p31 bra 	$L__BB1_52;
	mov.b32 	%r597, 0;
$L__BB1_39:
	.pragma "nounroll";
	setp.ge.s32 	%p32, %r621, %r2;
	@%p32 bra 	$L__BB1_51;
	shl.b32 	%r314, %r602, 6;
	sub.s32 	%r80, %r314, %r71;
	mov.u32 	%r598, %r621;
$L__BB1_41:
	.pragma "nounroll";
	setp.ge.s32 	%p33, %r72, %r4;
	sub.s32 	%r82, %r598, %r1;
	add.s32 	%r315, %r82, %r80;
	shl.b32 	%r316, %r315, 2;
	mov.u32 	%r317, sm;
	add.s32 	%r318, %r317, %r316;
	add.s32 	%r83, %r318, 16384;
	ld.shared.u32 	%r84, [%r318+16384];
	@%p33 bra 	$L__BB1_45;
	shl.b32 	%r85, %r82, 6;
	shl.b32 	%r86, %r73, 2;
	mov.u32 	%r599, %r72;
$L__BB1_43:
	.pragma "nounroll";
	sub.s32 	%r319, %r599, %r3;
	add.s32 	%r320, %r319, %r80;
	shl.b32 	%r321, %r320, 2;
	add.s32 	%r323, %r317, %r321;
	add.s32 	%r88, %r323, 32768;
	ld.shared.u32 	%r324, [%r323+32768];
	add.s32 	%r325, %r324, %r84;
	add.s32 	%r326, %r85, %r319;
	shl.b32 	%r327, %r326, 2;
	add.s32 	%r89, %r317, %r327;
	ld.shared.u32 	%r328, [%r89];
	min.s32 	%r329, %r325, %r328;
	st.shared.u32 	[%r89], %r329;
	add.s32 	%r90, %r599, %r73;
	setp.ge.s32 	%p34, %r90, %r4;
	@%p34 bra 	$L__BB1_45;
	add.s32 	%r330, %r88, %r86;
	ld.shared.u32 	%r331, [%r330];
	add.s32 	%r332, %r331, %r84;
	add.s32 	%r333, %r89, %r86;
	ld.shared.u32 	%r334, [%r333];
	min.s32 	%r335, %r332, %r334;
	st.shared.u32 	[%r333], %r335;
	add.s32 	%r599, %r90, %r73;
	setp.lt.s32 	%p35, %r599, %r4;
	@%p35 bra 	$L__BB1_43;
$L__BB1_45:
	add.s32 	%r92, %r598, %r74;
	setp.ge.s32 	%p36, %r92, %r2;
	@%p36 bra 	$L__BB1_51;
	setp.ge.s32 	%p37, %r72, %r4;
	shl.b32 	%r336, %r74, 2;
	add.s32 	%r337, %r83, %r336;
	ld.shared.u32 	%r93, [%r337];
	@%p37 bra 	$L__BB1_50;
	sub.s32 	%r338, %r92, %r1;
	shl.b32 	%r94, %r338, 6;
	shl.b32 	%r95, %r73, 2;
	mov.u32 	%r600, %r72;
$L__BB1_48:
	.pragma "nounroll";
	sub.s32 	%r339, %r600, %r3;
	add.s32 	%r340, %r339, %r80;
	shl.b32 	%r341, %r340, 2;
	add.s32 	%r343, %r317, %r341;
	add.s32 	%r97, %r343, 32768;
	ld.shared.u32 	%r344, [%r343+32768];
	add.s32 	%r345, %r344, %r93;
	add.s32 	%r346, %r94, %r339;
	shl.b32 	%r347, %r346, 2;
	add.s32 	%r98, %r317, %r347;
	ld.shared.u32 	%r348, [%r98];
	min.s32 	%r349, %r345, %r348;
	st.shared.u32 	[%r98], %r349;
	add.s32 	%r99, %r600, %r73;
	setp.ge.s32 	%p38, %r99, %r4;
	@%p38 bra 	$L__BB1_50;
	add.s32 	%r350, %r97, %r95;
	ld.shared.u32 	%r351, [%r350];
	add.s32 	%r352, %r351, %r93;
	add.s32 	%r353, %r98, %r95;
	ld.shared.u32 	%r354, [%r353];
	min.s32 	%r355, %r352, %r354;
	st.shared.u32 	[%r353], %r355;
	add.s32 	%r600, %r99, %r73;
	setp.lt.s32 	%p39, %r600, %r4;
	@%p39 bra 	$L__BB1_48;
$L__BB1_50:
	add.s32 	%r598, %r92, %r74;
	setp.lt.s32 	%p40, %r598, %r2;
	@%p40 bra 	$L__BB1_41;
$L__BB1_51:
	add.s32 	%r602, %r602, 1;
	add.s32 	%r597, %r597, 1;
	setp.ne.s32 	%p41, %r597, %r77;
	@%p41 bra 	$L__BB1_39;
$L__BB1_52:
	setp.lt.u32 	%p42, %r76, 4;
	@%p42 bra 	$L__BB1_111;
	add.s32 	%r356, %r52, %r73;
	add.s32 	%r105, %r356, %r3;
	shl.b32 	%r106, %r73, 1;
	shl.b32 	%r107, %r73, 2;
	shl.b32 	%r108, %r73, 3;
$L__BB1_54:
	.pragma "nounroll";
	setp.ge.s32 	%p43, %r621, %r2;
	@%p43 bra 	$L__BB1_110;
	shl.b32 	%r357, %r602, 6;
	sub.s32 	%r110, %r357, %r71;
	sub.s32 	%r358, %r52, %r71;
	add.s32 	%r359, %r358, %r357;
	shl.b32 	%r360, %r359, 2;
	mov.u32 	%r361, sm;
	add.s32 	%r362, %r361, %r360;
	add.s32 	%r111, %r362, 32768;
	mov.u32 	%r603, %r621;
$L__BB1_56:
	.pragma "nounroll";
	setp.ge.s32 	%p44, %r72, %r4;
	sub.s32 	%r363, %r603, %r1;
	add.s32 	%r364, %r363, %r110;
	shl.b32 	%r365, %r364, 2;
	mov.u32 	%r366, sm;
	add.s32 	%r367, %r366, %r365;
	add.s32 	%r116, %r367, 16384;
	ld.shared.u32 	%r117, [%r367+16384];
	@%p44 bra 	$L__BB1_60;
	shl.b32 	%r368, %r603, 6;
	shl.b32 	%r369, %r1, 6;
	sub.s32 	%r370, %r52, %r369;
	add.s32 	%r371, %r370, %r368;
	shl.b32 	%r372, %r371, 2;
	add.s32 	%r605, %r366, %r372;
	mov.u32 	%r604, %r111;
	mov.u32 	%r606, %r105;
	mov.u32 	%r607, %r72;
$L__BB1_58:
	.pragma "nounroll";
	ld.shared.u32 	%r374, [%r604];
	add.s32 	%r375, %r374, %r117;
	ld.shared.u32 	%r376, [%r605];
	min.s32 	%r377, %r375, %r376;
	st.shared.u32 	[%r605], %r377;
	setp.ge.s32 	%p45, %r606, %r4;
	@%p45 bra 	$L__BB1_60;
	add.s32 	%r378, %r604, %r107;
	ld.shared.u32 	%r379, [%r378];
	add.s32 	%r380, %r379, %r117;
	add.s32 	%r381, %r605, %r107;
	ld.shared.u32 	%r382, [%r381];
	min.s32 	%r383, %r380, %r382;
	st.shared.u32 	[%r381], %r383;
	add.s32 	%r384, %r607, %r73;
	add.s32 	%r607, %r384, %r73;
	add.s32 	%r606, %r606, %r106;
	add.s32 	%r605, %r605, %r108;
	add.s32 	%r604, %r604, %r108;
	setp.lt.s32 	%p46, %r607, %r4;
	@%p46 bra 	$L__BB1_58;
$L__BB1_60:
	add.s32 	%r127, %r603, %r74;
	setp.ge.s32 	%p47, %r127, %r2;
	@%p47 bra 	$L__BB1_66;
	setp.ge.s32 	%p48, %r72, %r4;
	shl.b32 	%r385, %r74, 2;
	add.s32 	%r386, %r116, %r385;
	ld.shared.u32 	%r128, [%r386];
	@%p48 bra 	$L__BB1_65;
	sub.s32 	%r387, %r127, %r1;
	shl.b32 	%r129, %r387, 6;
	mov.u32 	%r608, %r72;
$L__BB1_63:
	.pragma "nounroll";
	sub.s32 	%r388, %r608, %r3;
	add.s32 	%r389, %r388, %r110;
	shl.b32 	%r390, %r389, 2;
	mov.u32 	%r391, sm;
	add.s32 	%r392, %r391, %r390;
	add.s32 	%r131, %r392, 32768;
	ld.shared.u32 	%r393, [%r392+32768];
	add.s32 	%r394, %r393, %r128;
	add.s32 	%r395, %r129, %r388;
	shl.b32 	%r396, %r395, 2;
	add.s32 	%r132, %r391, %r396;
	ld.shared.u32 	%r397, [%r132];
	min.s32 	%r398, %r394, %r397;
	st.shared.u32 	[%r132], %r398;
	add.s32 	%r133, %r608, %r73;
	setp.ge.s32 	%p49, %r133, %r4;
	@%p49 bra 	$L__BB1_65;
	add.s32 	%r399, %r131, %r107;
	ld.shared.u32 	%r400, [%r399];
	add.s32 	%r401, %r400, %r128;
	add.s32 	%r402, %r132, %r107;
	ld.shared.u32 	%r403, [%r402];
	min.s32 	%r404, %r401, %r403;
	st.shared.u32 	[%r402], %r404;
	add.s32 	%r608, %r133, %r73;
	setp.lt.s32 	%p50, %r608, %r4;
	@%p50 bra 	$L__BB1_63;
$L__BB1_65:
	add.s32 	%r603, %r127, %r74;
	setp.lt.s32 	%p51, %r603, %r2;
	@%p51 bra 	$L__BB1_56;
$L__BB1_66:
	mov.u32 	%r609, %r621;
$L__BB1_67:
	.pragma "nounroll";
	setp.ge.s32 	%p52, %r72, %r4;
	sub.s32 	%r137, %r609, %r1;
	add.s32 	%r405, %r137, %r110;
	shl.b32 	%r406, %r405, 2;
	mov.u32 	%r407, sm;
	add.s32 	%r408, %r407, %r406;
	add.s32 	%r138, %r408, 16384;
	ld.shared.u32 	%r139, [%r408+16640];
	@%p52 bra 	$L__BB1_71;
	shl.b32 	%r140, %r137, 6;
	mov.u32 	%r610, %r72;
$L__BB1_69:
	.pragma "nounroll";
	sub.s32 	%r409, %r610, %r3;
	add.s32 	%r410, %r409, %r110;
	shl.b32 	%r411, %r410, 2;
	add.s32 	%r413, %r407, %r411;
	add.s32 	%r142, %r413, 32768;
	ld.shared.u32 	%r414, [%r413+33024];
	add.s32 	%r415, %r414, %r139;
	add.s32 	%r416, %r140, %r409;
	shl.b32 	%r417, %r416, 2;
	add.s32 	%r143, %r407, %r417;
	ld.shared.u32 	%r418, [%r143];
	min.s32 	%r419, %r415, %r418;
	st.shared.u32 	[%r143], %r419;
	add.s32 	%r144, %r610, %r73;
	setp.ge.s32 	%p53, %r144, %r4;
	@%p53 bra 	$L__BB1_71;
	add.s32 	%r420, %r142, %r107;
	ld.shared.u32 	%r421, [%r420+256];
	add.s32 	%r422, %r421, %r139;
	add.s32 	%r423, %r143, %r107;
	ld.shared.u32 	%r424, [%r423];
	min.s32 	%r425, %r422, %r424;
	st.shared.u32 	[%r423], %r425;
	add.s32 	%r610, %r144, %r73;
	setp.lt.s32 	%p54, %r610, %r4;
	@%p54 bra 	$L__BB1_69;
$L__BB1_71:
	add.s32 	%r146, %r609, %r74;
	setp.ge.s32 	%p55, %r146, %r2;
	@%p55 bra 	$L__BB1_77;
	setp.ge.s32 	%p56, %r72, %r4;
	shl.b32 	%r426, %r74, 2;
	add.s32 	%r427, %r138, %r426;
	ld.shared.u32 	%r147, [%r427+256];
	@%p56 bra 	$L__BB1_76;
	sub.s32 	%r428, %r146, %r1;
	shl.b32 	%r148, %r428, 6;
	mov.u32 	%r611, %r72;
$L__BB1_74:
	.pragma "nounroll";
	sub.s32 	%r429, %r611, %r3;
	add.s32 	%r430, %r429, %r110;
	shl.b32 	%r431, %r430, 2;
	add.s32 	%r433, %r407, %r431;
	add.s32 	%r150, %r433, 32768;
	ld.shared.u32 	%r434, [%r433+33024];
	add.s32 	%r435, %r434, %r147;
	add.s32 	%r436, %r148, %r429;
	shl.b32 	%r437, %r436, 2;
	add.s32 	%r151, %r407, %r437;
	ld.shared.u32 	%r438, [%r151];
	min.s32 	%r439, %r435, %r438;
	st.shared.u32 	[%r151], %r439;
	add.s32 	%r152, %r611, %r73;
	setp.ge.s32 	%p57, %r152, %r4;
	@%p57 bra 	$L__BB1_76;
	add.s32 	%r440, %r150, %r107;
	ld.shared.u32 	%r441, [%r440+256];
	add.s32 	%r442, %r441, %r147;
	add.s32 	%r443, %r151, %r107;
	ld.shared.u32 	%r444, [%r443];
	min.s32 	%r445, %r442, %r444;
	st.shared.u32 	[%r443], %r445;
	add.s32 	%r611, %r152, %r73;
	setp.lt.s32 	%p58, %r611, %r4;
	@%p58 bra 	$L__BB1_74;
$L__BB1_76:
	add.s32 	%r609, %r146, %r74;
	setp.lt.s32 	%p59, %r609, %r2;
	@%p59 bra 	$L__BB1_67;
$L__BB1_77:
	mov.u32 	%r612, %r621;
$L__BB1_78:
	.pragma "nounroll";
	setp.ge.s32 	%p60, %r72, %r4;
	sub.s32 	%r156, %r612, %r1;
	add.s32 	%r446, %r156, %r110;
	shl.b32 	%r447, %r446, 2;
	add.s32 	%r449, %r407, %r447;
	add.s32 	%r157, %r449, 16384;
	ld.shared.u32 	%r158, [%r449+16896];
	@%p60 bra 	$L__BB1_82;
	shl.b32 	%r159, %r156, 6;
	mov.u32 	%r613, %r72;
$L__BB1_80:
	.pragma "nounroll";
	sub.s32 	%r450, %r613, %r3;
	add.s32 	%r451, %r450, %r110;
	shl.b32 	%r452, %r451, 2;
	add.s32 	%r454, %r407, %r452;
	add.s32 	%r161, %r454, 32768;
	ld.shared.u32 	%r455, [%r454+33280];
	add.s32 	%r456, %r455, %r158;
	add.s32 	%r457, %r159, %r450;
	shl.b32 	%r458, %r457, 2;
	add.s32 	%r162, %r407, %r458;
	ld.shared.u32 	%r459, [%r162];
	min.s32 	%r460, %r456, %r459;
	st.shared.u32 	[%r162], %r460;
	add.s32 	%r163, %r613, %r73;
	setp.ge.s32 	%p61, %r163, %r4;
	@%p61 bra 	$L__BB1_82;
	add.s32 	%r461, %r161, %r107;
	ld.shared.u32 	%r462, [%r461+512];
	add.s32 	%r463, %r462, %r158;
	add.s32 	%r464, %r162, %r107;
	ld.shared.u32 	%r465, [%r464];
	min.s32 	%r466, %r463, %r465;
	st.shared.u32 	[%r464], %r466;
	add.s32 	%r613, %r163, %r73;
	setp.lt.s32 	%p62, %r613, %r4;
	@%p62 bra 	$L__BB1_80;
$L__BB1_82:
	add.s32 	%r165, %r612, %r74;
	setp.ge.s32 	%p63, %r165, %r2;
	@%p63 bra 	$L__BB1_88;
	setp.ge.s32 	%p64, %r72, %r4;
	shl.b32 	%r467, %r74, 2;
	add.s32 	%r468, %r157, %r467;
	ld.shared.u32 	%r166, [%r468+512];
	@%p64 bra 	$L__BB1_87;
	sub.s32 	%r469, %r165, %r1;
	shl.b32 	%r167, %r469, 6;
	mov.u32 	%r614, %r72;
$L__BB1_85:
	.pragma "nounroll";
	sub.s32 	%r470, %r614, %r3;
	add.s32 	%r471, %r470, %r110;
	shl.b32 	%r472, %r471, 2;
	add.s32 	%r474, %r407, %r472;
	add.s32 	%r169, %r474, 32768;
	ld.shared.u32 	%r475, [%r474+33280];
	add.s32 	%r476, %r475, %r166;
	add.s32 	%r477, %r167, %r470;
	shl.b32 	%r478, %r477, 2;
	add.s32 	%r170, %r407, %r478;
	ld.shared.u32 	%r479, [%r170];
	min.s32 	%r480, %r476, %r479;
	st.shared.u32 	[%r170], %r480;
	add.s32 	%r171, %r614, %r73;
	setp.ge.s32 	%p65, %r171, %r4;
	@%p65 bra 	$L__BB1_87;
	add.s32 	%r481, %r169, %r107;
	ld.shared.u32 	%r482, [%r481+512];
	add.s32 	%r483, %r482, %r166;
	add.s32 	%r484, %r170, %r107;
	ld.shared.u32 	%r485, [%r484];
	min.s32 	%r486, %r483, %r485;
	st.shared.u32 	[%r484], %r486;
	add.s32 	%r614, %r171, %r73;
	setp.lt.s32 	%p66, %r614, %r4;
	@%p66 bra 	$L__BB1_85;
$L__BB1_87:
	add.s32 	%r612, %r165, %r74;
	setp.lt.s32 	%p67, %r612, %r2;
	@%p67 bra 	$L__BB1_78;
$L__BB1_88:
	mov.u32 	%r615, %r621;
$L__BB1_89:
	.pragma "nounroll";
	setp.ge.s32 	%p68, %r72, %r4;
	sub.s32 	%r175, %r615, %r1;
	add.s32 	%r487, %r175, %r110;
	shl.b32 	%r488, %r487, 2;
	add.s32 	%r490, %r407, %r488;
	add.s32 	%r176, %r490, 16384;
	ld.shared.u32 	%r177, [%r490+17152];
	@%p68 bra 	$L__BB1_93;
	shl.b32 	%r178, %r175, 6;
	mov.u32 	%r616, %r72;
$L__BB1_91:
	.pragma "nounroll";
	sub.s32 	%r491, %r616, %r3;
	add.s32 	%r492, %r491, %r110;
	shl.b32 	%r493, %r492, 2;
	add.s32 	%r495, %r407, %r493;
	add.s32 	%r180, %r495, 32768;
	ld.shared.u32 	%r496, [%r495+33536];
	add.s32 	%r497, %r496, %r177;
	add.s32 	%r498, %r178, %r491;
	shl.b32 	%r499, %r498, 2;
	add.s32 	%r181, %r407, %r499;
	ld.shared.u32 	%r500, [%r181];
	min.s32 	%r501, %r497, %r500;
	st.shared.u32 	[%r181], %r501;
	add.s32 	%r182, %r616, %r73;
	setp.ge.s32 	%p69, %r182, %r4;
	@%p69 bra 	$L__BB1_93;
	add.s32 	%r502, %r180, %r107;
	ld.shared.u32 	%r503, [%r502+768];
	add.s32 	%r504, %r503, %r177;
	add.s32 	%r505, %r181, %r107;
	ld.shared.u32 	%r506, [%r505];
	min.s32 	%r507, %r504, %r506;
	st.shared.u32 	[%r505], %r507;
	add.s32 	%r616, %r182, %r73;
	setp.lt.s32 	%p70, %r616, %r4;
	@%p70 bra 	$L__BB1_91;
$L__BB1_93:
	add.s32 	%r184, %r615, %r74;
	setp.ge.s32 	%p71, %r184, %r2;
	@%p71 bra 	$L__BB1_99;
	setp.ge.s32 	%p72, %r72, %r4;
	shl.b32 	%r508, %r74, 2;
	add.s32 	%r509, %r176, %r508;
	ld.shared.u32 	%r185, [%r509+768];
	@%p72 bra 	$L__BB1_98;
	sub.s32 	%r510, %r184, %r1;
	shl.b32 	%r186, %r510, 6;
	mov.u32 	%r617, %r72;
$L__BB1_96:
	.pragma "nounroll";
	sub.s32 	%r511, %r617, %r3;
	add.s32 	%r512, %r511, %r110;
	shl.b32 	%r513, %r512, 2;
	add.s32 	%r515, %r407, %r513;
	add.s32 	%r188, %r515, 32768;
	ld.shared.u32 	%r516, [%r515+33536];
	add.s32 	%r517, %r516, %r185;
	add.s32 	%r518, %r186, %r511;
	shl.b32 	%r519, %r518, 2;
	add.s32 	%r189, %r407, %r519;
	ld.shared.u32 	%r520, [%r189];
	min.s32 	%r521, %r517, %r520;
	st.shared.u32 	[%r189], %r521;
	add.s32 	%r190, %r617, %r73;
	setp.ge.s32 	%p73, %r190, %r4;
	@%p73 bra 	$L__BB1_98;
	add.s32 	%r522, %r188, %r107;
	ld.shared.u32 	%r523, [%r522+768];
	add.s32 	%r524, %r523, %r185;
	add.s32 	%r525, %r189, %r107;
	ld.shared.u32 	%r526, [%r525];
	min.s32 	%r527, %r524, %r526;
	st.shared.u32 	[%r525], %r527;
	add.s32 	%r617, %r190, %r73;
	setp.lt.s32 	%p74, %r617, %r4;
	@%p74 bra 	$L__BB1_96;
$L__BB1_98:
	add.s32 	%r615, %r184, %r74;
	setp.lt.s32 	%p75, %r615, %r2;
	@%p75 bra 	$L__BB1_89;
$L__BB1_99:
	mov.u32 	%r618, %r621;
$L__BB1_100:
	.pragma "nounroll";
	setp.ge.s32 	%p76, %r72, %r4;
	sub.s32 	%r194, %r618, %r1;
	add.s32 	%r528, %r194, %r110;
	shl.b32 	%r529, %r528, 2;
	add.s32 	%r531, %r407, %r529;
	add.s32 	%r195, %r531, 16384;
	ld.shared.u32 	%r196, [%r531+17408];
	@%p76 bra 	$L__BB1_104;
	shl.b32 	%r197, %r194, 6;
	mov.u32 	%r619, %r72;
$L__BB1_102:
	.pragma "nounroll";
	sub.s32 	%r532, %r619, %r3;
	add.s32 	%r533, %r532, %r110;
	shl.b32 	%r534, %r533, 2;
	add.s32 	%r536, %r407, %r534;
	add.s32 	%r199, %r536, 32768;
	ld.shared.u32 	%r537, [%r536+33792];
	add.s32 	%r538, %r537, %r196;
	add.s32 	%r539, %r197, %r532;
	shl.b32 	%r540, %r539, 2;
	add.s32 	%r200, %r407, %r540;
	ld.shared.u32 	%r541, [%r200];
	min.s32 	%r542, %r538, %r541;
	st.shared.u32 	[%r200], %r542;
	add.s32 	%r201, %r619, %r73;
	setp.ge.s32 	%p77, %r201, %r4;
	@%p77 bra 	$L__BB1_104;
	add.s32 	%r543, %r199, %r107;
	ld.shared.u32 	%r544, [%r543+1024];
	add.s32 	%r545, %r544, %r196;
	add.s32 	%r546, %r200, %r107;
	ld.shared.u32 	%r547, [%r546];
	min.s32 	%r548, %r545, %r547;
	st.shared.u32 	[%r546], %r548;
	add.s32 	%r619, %r201, %r73;
	setp.lt.s32 	%p78, %r619, %r4;
	@%p78 bra 	$L__BB1_102;
$L__BB1_104:
	add.s32 	%r203, %r618, %r74;
	setp.ge.s32 	%p79, %r203, %r2;
	@%p79 bra 	$L__BB1_110;
	setp.ge.s32 	%p80, %r72, %r4;
	shl.b32 	%r549, %r74, 2;
	add.s32 	%r550, %r195, %r549;
	ld.shared.u32 	%r204, [%r550+1024];
	@%p80 bra 	$L__BB1_109;
	sub.s32 	%r551, %r203, %r1;
	shl.b32 	%r205, %r551, 6;
	mov.u32 	%r620, %r72;
$L__BB1_107:
	.pragma "nounroll";
	sub.s32 	%r552, %r620, %r3;
	add.s32 	%r553, %r552, %r110;
	shl.b32 	%r554, %r553, 2;
	add.s32 	%r556, %r407, %r554;
	add.s32 	%r207, %r556, 32768;
	ld.shared.u32 	%r557, [%r556+33792];
	add.s32 	%r558, %r557, %r204;
	add.s32 	%r559, %r205, %r552;
	shl.b32 	%r560, %r559, 2;
	add.s32 	%r208, %r407, %r560;
	ld.shared.u32 	%r561, [%r208];
	min.s32 	%r562, %r558, %r561;
	st.shared.u32 	[%r208], %r562;
	add.s32 	%r209, %r620, %r73;
	setp.ge.s32 	%p81, %r209, %r4;
	@%p81 bra 	$L__BB1_109;
	add.s32 	%r563, %r207, %r107;
	ld.shared.u32 	%r564, [%r563+1024];
	add.s32 	%r565, %r564, %r204;
	add.s32 	%r566, %r208, %r107;
	ld.shared.u32 	%r567, [%r566];
	min.s32 	%r568, %r565, %r567;
	st.shared.u32 	[%r566], %r568;
	add.s32 	%r620, %r209, %r73;
	setp.lt.s32 	%p82, %r620, %r4;
	@%p82 bra 	$L__BB1_107;
$L__BB1_109:
	add.s32 	%r618, %r203, %r74;
	setp.lt.s32 	%p83, %r618, %r2;
	@%p83 bra 	$L__BB1_100;
$L__BB1_110:
	add.s32 	%r602, %r602, 5;
	setp.lt.s32 	%p84, %r602, %r258;
	@%p84 bra 	$L__BB1_54;
$L__BB1_111:
	setp.ge.s32 	%p85, %r621, %r2;
	@%p85 bra 	$L__BB1_123;
	add.s32 	%r112, %r3, %r52;
	mov.u32 	%r113, %ntid.y;
	mov.u32 	%r114, %ntid.x;
$L__BB1_113:
	.pragma "nounroll";
	setp.ge.s32 	%p86, %r112, %r4;
	@%p86 bra 	$L__BB1_117;
	sub.s32 	%r569, %r621, %r1;
	shl.b32 	%r214, %r569, 6;
	mul.lo.s32 	%r215, %r621, %r230;
	shl.b32 	%r216, %r113, 2;
	cvt.u64.u32 	%rd30, %r216;
	mov.u32 	%r622, %r112;
$L__BB1_115:
	.pragma "nounroll";
	sub.s32 	%r570, %r622, %r3;
	add.s32 	%r571, %r214, %r570;
	shl.b32 	%r572, %r571, 2;
	mov.u32 	%r573, sm;
	add.s32 	%r218, %r573, %r572;
	ld.shared.u32 	%r574, [%r218];
	add.s32 	%r575, %r622, %r215;
	mul.wide.s32 	%rd29, %r575, 4;
	add.s64 	%rd6, %rd1, %rd29;
	st.global.u32 	[%rd6], %r574;
	add.s32 	%r219, %r622, %r113;
	setp.ge.s32 	%p87, %r219, %r4;
	@%p87 bra 	$L__BB1_117;
	add.s32 	%r576, %r218, %r216;
	ld.shared.u32 	%r577, [%r576];
	add.s64 	%rd31, %rd6, %rd30;
	st.global.u32 	[%rd31], %r577;
	add.s32 	%r622, %r219, %r113;
	setp.lt.s32 	%p88, %r622, %r4;
	@%p88 bra 	$L__BB1_115;
$L__BB1_117:
	add.s32 	%r221, %r621, %r114;
	setp.ge.s32 	%p89, %r221, %r2;
	@%p89 bra 	$L__BB1_123;
	setp.ge.s32 	%p90, %r112, %r4;
	@%p90 bra 	$L__BB1_122;
	sub.s32 	%r578, %r221, %r1;
	shl.b32 	%r222, %r578, 6;
	mul.lo.s32 	%r223, %r221, %r230;
	shl.b32 	%r224, %r113, 2;
	cvt.u64.u32 	%rd33, %r224;
	mov.u32 	%r623, %r112;
$L__BB1_120:
	.pragma "nounroll";
	sub.s32 	%r579, %r623, %r3;
	add.s32 	%r580, %r222, %r579;
	shl.b32 	%r581, %r580, 2;
	mov.u32 	%r582, sm;
	add.s32 	%r226, %r582, %r581;
	ld.shared.u32 	%r583, [%r226];
	add.s32 	%r584, %r623, %r223;
	mul.wide.s32 	%rd32, %r584, 4;
	add.s64 	%rd7, %rd1, %rd32;
	st.global.u32 	[%rd7], %r583;
	add.s32 	%r227, %r623, %r113;
	setp.ge.s32 	%p91, %r227, %r4;
	@%p91 bra 	$L__BB1_122;
	add.s32 	%r585, %r226, %r224;
	ld.shared.u32 	%r586, [%r585];
	add.s64 	%rd34, %rd7, %rd33;
	st.global.u32 	[%rd34], %r586;
	add.s32 	%r623, %r227, %r113;
	setp.lt.s32 	%p92, %r623, %r4;
	@%p92 bra 	$L__BB1_120;
$L__BB1_122:
	add.s32 	%r621, %r221, %r114;
	setp.lt.s32 	%p93, %r621, %r2;
	@%p93 bra 	$L__BB1_113;
$L__BB1_123:
	ret;

}
	// .globl	_Z16phase21_cal_cudaPiiiiiiiii
.visible .entry _Z16phase21_cal_cudaPiiiiiiiii(
	.param .u64 .ptr .align 1 _Z16phase21_cal_cudaPiiiiiiiii_param_0,
	.param .u32 _Z16phase21_cal_cudaPiiiiiiiii_param_1,
	.param .u32 _Z16phase21_cal_cudaPiiiiiiiii_param_2,
	.param .u32 _Z16phase21_cal_cudaPiiiiiiiii_param_3,
	.param .u32 _Z16phase21_cal_cudaPiiiiiiiii_param_4,
	.param .u32 _Z16phase21_cal_cudaPiiiiiiiii_param_5,
	.param .u32 _Z16phase21_cal_cudaPiiiiiiiii_param_6,
	.param .u32 _Z16phase21_cal_cudaPiiiiiiiii_param_7,
	.param .u32 _Z16phase21_cal_cudaPiiiiiiiii_param_8
)
{
	.reg .pred 	%p<41>;
	.reg .b32 	%r<236>;
	.reg .b64 	%rd<27>;

	ld.param.u64 	%rd6, [_Z16phase21_cal_cudaPiiiiiiiii_param_0];
	ld.param.u32 	%r101, [_Z16phase21_cal_cudaPiiiiiiiii_param_1];
	ld.param.u32 	%r103, [_Z16phase21_cal_cudaPiiiiiiiii_param_3];
	ld.param.u32 	%r102, [_Z16phase21_cal_cudaPiiiiiiiii_param_4];
	ld.param.u32 	%r104, [_Z16phase21_cal_cudaPiiiiiiiii_param_5];
	ld.param.u32 	%r105, [_Z16phase21_cal_cudaPiiiiiiiii_param_6];
	cvta.to.global.u64 	%rd1, %rd6;
	mov.u32 	%r106, %ctaid.x;
	add.s32 	%r107, %r104, %r106;
	mov.u32 	%r108, %ctaid.y;
	add.s32 	%r109, %r105, %r108;
	mul.lo.s32 	%r1, %r107, %r103;
	add.s32 	%r2, %r1, %r103;
	mul.lo.s32 	%r3, %r109, %r103;
	add.s32 	%r4, %r3, %r103;
	mov.u32 	%r110, %tid.x;
	add.s32 	%r233, %r1, %r110;
	setp.ge.s32 	%p1, %r233, %r2;
	@%p1 bra 	$L__BB2_12;
	mov.u32 	%r111, %tid.y;
	add.s32 	%r6, %r3, %r111;
	mov.u32 	%r7, %ntid.y;
	mov.u32 	%r8, %ntid.x;
	mov.u32 	%r220, %r233;
$L__BB2_2:
	.pragma "nounroll";
	setp.ge.s32 	%p2, %r6, %r4;
	@%p2 bra 	$L__BB2_6;
	mul.lo.s32 	%r10, %r220, %r101;
	sub.s32 	%r112, %r220, %r1;
	shl.b32 	%r11, %r112, 6;
	shl.b32 	%r12, %r7, 2;
	cvt.u64.u32 	%rd8, %r12;
	mov.u32 	%r221, %r6;
$L__BB2_4:
	.pragma "nounroll";
	add.s32 	%r113, %r221, %r10;
	mul.wide.s32 	%rd7, %r113, 4;
	add.s64 	%rd2, %rd1, %rd7;
	ld.global.u32 	%r114, [%rd2];
	sub.s32 	%r115, %r221, %r3;
	add.s32 	%r116, %r11, %r115;
	shl.b32 	%r117, %r116, 2;
	mov.u32 	%r118, sm;
	add.s32 	%r14, %r118, %r117;
	st.shared.u32 	[%r14], %r114;
	add.s32 	%r15, %r221, %r7;
	setp.ge.s32 	%p3, %r15, %r4;
	@%p3 bra 	$L__BB2_6;
	add.s64 	%rd9, %rd2, %rd8;
	ld.global.u32 	%r119, [%rd9];
	add.s32 	%r120, %r14, %r12;
	st.shared.u32 	[%r120], %r119;
	add.s32 	%r221, %r15, %r7;
	setp.lt.s32 	%p4, %r221, %r4;
	@%p4 bra 	$L__BB2_4;
$L__BB2_6:
	add.s32 	%r17, %r220, %r8;
	setp.ge.s32 	%p5, %r17, %r2;
	@%p5 bra 	$L__BB2_12;
	setp.ge.s32 	%p6, %r6, %r4;
	@%p6 bra 	$L__BB2_11;
	mul.lo.s32 	%r18, %r17, %r101;
	sub.s32 	%r121, %r17, %r1;
	shl.b32 	%r19, %r121, 6;
	shl.b32 	%r20, %r7, 2;
	cvt.u64.u32 	%rd11, %r20;
	mov.u32 	%r222, %r6;
$L__BB2_9:
	.pragma "nounroll";
	add.s32 	%r122, %r222, %r18;
	mul.wide.s32 	%rd10, %r122, 4;
	add.s64 	%rd3, %rd1, %rd10;
	ld.global.u32 	%r123, [%rd3];
	sub.s32 	%r124, %r222, %r3;
	add.s32 	%r125, %r19, %r124;
	shl.b32 	%r126, %r125, 2;
	mov.u32 	%r127, sm;
	add.s32 	%r22, %r127, %r126;
	st.shared.u32 	[%r22], %r123;
	add.s32 	%r23, %r222, %r7;
	setp.ge.s32 	%p7, %r23, %r4;
	@%p7 bra 	$L__BB2_11;
	add.s64 	%rd12, %rd3, %rd11;
	ld.global.u32 	%r128, [%rd12];
	add.s32 	%r129, %r22, %r20;
	st.shared.u32 	[%r129], %r128;
	add.s32 	%r222, %r23, %r7;
	setp.lt.s32 	%p8, %r222, %r4;
	@%p8 bra 	$L__BB2_9;
$L__BB2_11:
	add.s32 	%r220, %r17, %r8;
	setp.lt.s32 	%p9, %r220, %r2;
	@%p9 bra 	$L__BB2_2;
$L__BB2_12:
	shl.b32 	%r226, %r102, 6;
	mov.u32 	%r27, %tid.y;
	add.s32 	%r223, %r226, %r27;
	add.s32 	%r29, %r226, 64;
	min.s32 	%r130, %r29, %r101;
	setp.le.s32 	%p10, %r130, %r223;
	@%p10 bra 	$L__BB2_24;
	shl.b32 	%r131, %r102, 12;
	add.s32 	%r132, %r131, %r1;
	neg.s32 	%r30, %r132;
	mov.u32 	%r31, %ntid.x;
	mov.u32 	%r32, %ntid.y;
$L__BB2_14:
	.pragma "nounroll";
	setp.ge.s32 	%p11, %r233, %r2;
	@%p11 bra 	$L__BB2_18;
	shl.b32 	%r133, %r223, 6;
	add.s32 	%r35, %r30, %r133;
	mov.u32 	%r224, %r233;
$L__BB2_16:
	.pragma "nounroll";
	mad.lo.s32 	%r134, %r224, %r101, %r223;
	mul.wide.s32 	%rd13, %r134, 4;
	add.s64 	%rd14, %rd1, %rd13;
	ld.global.u32 	%r135, [%rd14];
	add.s32 	%r136, %r35, %r224;
	shl.b32 	%r137, %r136, 2;
	mov.u32 	%r138, sm;
	add.s32 	%r139, %r138, %r137;
	add.s32 	%r37, %r139, 16384;
	st.shared.u32 	[%r139+16384], %r135;
	add.s32 	%r38, %r224, %r31;
	setp.ge.s32 	%p12, %r38, %r2;
	@%p12 bra 	$L__BB2_18;
	mad.lo.s32 	%r140, %r38, %r101, %r223;
	mul.wide.s32 	%rd15, %r140, 4;
	add.s64 	%rd16, %rd1, %rd15;
	ld.global.u32 	%r141, [%rd16];
	shl.b32 	%r142, %r31, 2;
	add.s32 	%r143, %r37, %r142;
	st.shared.u32 	[%r143], %r141;
	add.s32 	%r224, %r38, %r31;
	setp.lt.s32 	%p13, %r224, %r2;
	@%p13 bra 	$L__BB2_16;
$L__BB2_18:
	add.s32 	%r40, %r223, %r32;
	setp.ge.s32 	%p14, %r40, %r130;
	@%p14 bra 	$L__BB2_24;
	setp.ge.s32 	%p15, %r233, %r2;
	@%p15 bra 	$L__BB2_23;
	shl.b32 	%r144, %r40, 6;
	add.s32 	%r41, %r30, %r144;
	mov.u32 	%r225, %r233;
$L__BB2_21:
	.pragma "nounroll";
	mad.lo.s32 	%r145, %r225, %r101, %r40;
	mul.wide.s32 	%rd17, %r145, 4;
	add.s64 	%rd18, %rd1, %rd17;
	ld.global.u32 	%r146, [%rd18];
	add.s32 	%r147, %r41, %r225;
	shl.b32 	%r148, %r147, 2;
	mov.u32 	%r149, sm;
	add.s32 	%r150, %r149, %r148;
	add.s32 	%r43, %r150, 16384;
	st.shared.u32 	[%r150+16384], %r146;
	add.s32 	%r44, %r225, %r31;
	setp.ge.s32 	%p16, %r44, %r2;
	@%p16 bra 	$L__BB2_23;
	mad.lo.s32 	%r151, %r44, %r101, %r40;
	mul.wide.s32 	%rd19, %r151, 4;
	add.s64 	%rd20, %rd1, %rd19;
	ld.global.u32 	%r152, [%rd20];
	shl.b32 	%r153, %r31, 2;
	add.s32 	%r154, %r43, %r153;
	st.shared.u32 	[%r154], %r152;
	add.s32 	%r225, %r44, %r31;
	setp.lt.s32 	%p17, %r225, %r2;
	@%p17 bra 	$L__BB2_21;
$L__BB2_23:
	add.s32 	%r223, %r40, %r32;
	setp.lt.s32 	%p18, %r223, %r130;
	@%p18 bra 	$L__BB2_14;
$L__BB2_24:
	bar.sync 	0;
	setp.eq.s32 	%p19, %r226, 2147483584;
	setp.ge.s32 	%p20, %r226, %r101;
	or.pred  	%p21, %p19, %p20;
	@%p21 bra 	$L__BB2_39;
	shl.b32 	%r47, %r102, 12;
	add.s32 	%r48, %r3, %r27;
	mov.u32 	%r49, %ntid.y;
	mov.u32 	%r50, %ntid.x;
	add.s32 	%r155, %r27, %r49;
	add.s32 	%r52, %r155, %r3;
	shl.b32 	%r53, %r49, 1;
	shl.b32 	%r54, %r49, 2;
	shl.b32 	%r55, %r49, 3;
$L__BB2_26:
	setp.ge.s32 	%p22, %r233, %r2;
	@%p22 bra 	$L__BB2_38;
	shl.b32 	%r156, %r226, 6;
	sub.s32 	%r57, %r156, %r47;
	sub.s32 	%r157, %r27, %r47;
	add.s32 	%r158, %r157, %r156;
	shl.b32 	%r159, %r158, 2;
	mov.u32 	%r160, sm;
	add.s32 	%r58, %r160, %r159;
	mov.u32 	%r227, %r233;
$L__BB2_28:
	.pragma "nounroll";
	setp.ge.s32 	%p23, %r48, %r4;
	sub.s32 	%r161, %r227, %r1;
	add.s32 	%r162, %r161, %r57;
	shl.b32 	%r163, %r162, 2;
	mov.u32 	%r164, sm;
	add.s32 	%r165, %r164, %r163;
	add.s32 	%r63, %r165, 16384;
	ld.shared.u32 	%r64, [%r165+16384];
	@%p23 bra 	$L__BB2_32;
	shl.b32 	%r166, %r227, 6;
	shl.b32 	%r167, %r1, 6;
	sub.s32 	%r168, %r27, %r167;
	add.s32 	%r169, %r168, %r166;
	shl.b32 	%r170, %r169, 2;
	add.s32 	%r229, %r164, %r170;
	mov.u32 	%r228, %r58;
	mov.u32 	%r230, %r52;
	mov.u32 	%r231, %r48;
$L__BB2_30:
	.pragma "nounroll";
	ld.shared.u32 	%r172, [%r228];
	add.s32 	%r173, %r172, %r64;
	ld.shared.u32 	%r174, [%r229];
	min.s32 	%r175, %r173, %r174;
	st.shared.u32 	[%r229], %r175;
	setp.ge.s32 	%p24, %r230, %r4;
	@%p24 bra 	$L__BB2_32;
	add.s32 	%r176, %r228, %r54;
	ld.shared.u32 	%r177, [%r176];
	add.s32 	%r178, %r177, %r64;
	add.s32 	%r179, %r229, %r54;
	ld.shared.u32 	%r180, [%r179];
	min.s32 	%r181, %r178, %r180;
	st.shared.u32 	[%r179], %r181;
	add.s32 	%r182, %r231, %r49;
	add.s32 	%r231, %r182, %r49;
	add.s32 	%r230, %r230, %r53;
	add.s32 	%r229, %r229, %r55;
	add.s32 	%r228, %r228, %r55;
	setp.lt.s32 	%p25, %r231, %r4;
	@%p25 bra 	$L__BB2_30;
$L__BB2_32:
	add.s32 	%r74, %r227, %r50;
	setp.ge.s32 	%p26, %r74, %r2;
	@%p26 bra 	$L__BB2_38;
	setp.ge.s32 	%p27, %r48, %r4;
	shl.b32 	%r183, %r50, 2;
	add.s32 	%r184, %r63, %r183;
	ld.shared.u32 	%r75, [%r184];
	@%p27 bra 	$L__BB2_37;
	sub.s32 	%r185, %r74, %r1;
	shl.b32 	%r76, %r185, 6;
	mov.u32 	%r232, %r48;
$L__BB2_35:
	.pragma "nounroll";
	sub.s32 	%r186, %r232, %r3;
	add.s32 	%r187, %r186, %r57;
	shl.b32 	%r188, %r187, 2;
	mov.u32 	%r189, sm;
	add.s32 	%r78, %r189, %r188;
	ld.shared.u32 	%r190, [%r78];
	add.s32 	%r191, %r190, %r75;
	add.s32 	%r192, %r76, %r186;
	shl.b32 	%r193, %r192, 2;
	add.s32 	%r79, %r189, %r193;
	ld.shared.u32 	%r194, [%r79];
	min.s32 	%r195, %r191, %r194;
	st.shared.u32 	[%r79], %r195;
	add.s32 	%r80, %r232, %r49;
	setp.ge.s32 	%p28, %r80, %r4;
	@%p28 bra 	$L__BB2_37;
	add.s32 	%r196, %r78, %r54;
	ld.shared.u32 	%r197, [%r196];
	add.s32 	%r198, %r197, %r75;
	add.s32 	%r199, %r79, %r54;
	ld.shared.u32 	%r200, [%r199];
	min.s32 	%r201, %r198, %r200;
	st.shared.u32 	[%r199], %r201;
	add.s32 	%r232, %r80, %r49;
	setp.lt.s32 	%p29, %r232, %r4;
	@%p29 bra 	$L__BB2_35;
$L__BB2_37:
	add.s32 	%r227, %r74, %r50;
	setp.lt.s32 	%p30, %r227, %r2;
	@%p30 bra 	$L__BB2_28;
$L__BB2_38:
	bar.sync 	0;
	add.s32 	%r226, %r226, 1;
	setp.lt.s32 	%p31, %r226, %r130;
	@%p31 bra 	$L__BB2_26;
$L__BB2_39:
	setp.ge.s32 	%p32, %r233, %r2;
	@%p32 bra 	$L__BB2_51;
	add.s32 	%r59, %r3, %r27;
	mov.u32 	%r60, %ntid.y;
	mov.u32 	%r61, %ntid.x;
$L__BB2_41:
	.pragma "nounroll";
	setp.ge.s32 	%p33, %r59, %r4;
	@%p33 bra 	$L__BB2_45;
	sub.s32 	%r202, %r233, %r1;
	shl.b32 	%r85, %r202, 6;
	mul.lo.s32 	%r86, %r233, %r101;
	shl.b32 	%r87, %r60, 2;
	cvt.u64.u32 	%rd22, %r87;
	mov.u32 	%r234, %r59;
$L__BB2_43:
	.pragma "nounroll";
	sub.s32 	%r203, %r234, %r3;
	add.s32 	%r204, %r85, %r203;
	shl.b32 	%r205, %r204, 2;
	mov.u32 	%r206, sm;
	add.s32 	%r89, %r206, %r205;
	ld.shared.u32 	%r207, [%r89];
	add.s32 	%r208, %r234, %r86;
	mul.wide.s32 	%rd21, %r208, 4;
	add.s64 	%rd4, %rd1, %rd21;
	st.global.u32 	[%rd4], %r207;
	add.s32 	%r90, %r234, %r60;
	setp.ge.s32 	%p34, %r90, %r4;
	@%p34 bra 	$L__BB2_45;
	add.s32 	%r209, %r89, %r87;
	ld.shared.u32 	%r210, [%r209];
	add.s64 	%rd23, %rd4, %rd22;
	st.global.u32 	[%rd23], %r210;
	add.s32 	%r234, %r90, %r60;
	setp.lt.s32 	%p35, %r234, %r4;
	@%p35 bra 	$L__BB2_43;
$L__BB2_45:
	add.s32 	%r92, %r233, %r61;
	setp.ge.s32 	%p36, %r92, %r2;
	@%p36 bra 	$L__BB2_51;
	setp.ge.s32 	%p37, %r59, %r4;
	@%p37 bra 	$L__BB2_50;
	sub.s32 	%r211, %r92, %r1;
	shl.b32 	%r93, %r211, 6;
	mul.lo.s32 	%r94, %r92, %r101;
	shl.b32 	%r95, %r60, 2;
	cvt.u64.u32 	%rd25, %r95;
	mov.u32 	%r235, %r59;
$L__BB2_48:
	.pragma "nounroll";
	sub.s32 	%r212, %r235, %r3;
	add.s32 	%r213, %r93, %r212;
	shl.b32 	%r214, %r213, 2;
	mov.u32 	%r215, sm;
	add.s32 	%r97, %r215, %r214;
	ld.shared.u32 	%r216, [%r97];
	add.s32 	%r217, %r235, %r94;
	mul.wide.s32 	%rd24, %r217, 4;
	add.s64 	%rd5, %rd1, %rd24;
	st.global.u32 	[%rd5], %r216;
	add.s32 	%r98, %r235, %r60;
	setp.ge.s32 	%p38, %r98, %r4;
	@%p38 bra 	$L__BB2_50;
	add.s32 	%r218, %r97, %r95;
	ld.shared.u32 	%r219, [%r218];
	add.s64 	%rd26, %rd5, %rd25;
	st.global.u32 	[%rd26], %r219;
	add.s32 	%r235, %r98, %r60;
	setp.lt.s32 	%p39, %r235, %r4;
	@%p39 bra 	$L__BB2_48;
$L__BB2_50:
	add.s32 	%r233, %r92, %r61;
	setp.lt.s32 	%p40, %r233, %r2;
	@%p40 bra 	$L__BB2_41;
$L__BB2_51:
	ret;

}
	// .globl	_Z16phase22_cal_cudaPiiiiiiiii
.visible .entry _Z16phase22_cal_cudaPiiiiiiiii(
	.param .u64 .ptr .align 1 _Z16phase22_cal_cudaPiiiiiiiii_param_0,
	.param .u32 _Z16phase22_cal_cudaPiiiiiiiii_param_1,
	.param .u32 _Z16phase22_cal_cudaPiiiiiiiii_param_2,
	.param .u32 _Z16phase22_cal_cudaPiiiiiiiii_param_3,
	.param .u32 _Z16phase22_cal_cudaPiiiiiiiii_param_4,
	.param .u32 _Z16phase22_cal_cudaPiiiiiiiii_param_5,
	.param .u32 _Z16phase22_cal_cudaPiiiiiiiii_param_6,
	.param .u32 _Z16phase22_cal_cudaPiiiiiiiii_param_7,
	.param .u32 _Z16phase22_cal_cudaPiiiiiiiii_param_8
)
{
	.reg .pred 	%p<41>;
	.reg .b32 	%r<243>;
	.reg .b64 	%rd<27>;

	ld.param.u64 	%rd8, [_Z16phase22_cal_cudaPiiiiiiiii_param_0];
	ld.param.u32 	%r107, [_Z16phase22_cal_cudaPiiiiiiiii_param_1];
	ld.param.u32 	%r109, [_Z16phase22_cal_cudaPiiiiiiiii_param_3];
	ld.param.u32 	%r108, [_Z16phase22_cal_cudaPiiiiiiiii_param_4];
	ld.param.u32 	%r110, [_Z16phase22_cal_cudaPiiiiiiiii_param_5];
	ld.param.u32 	%r111, [_Z16phase22_cal_cudaPiiiiiiiii_param_6];
	cvta.to.global.u64 	%rd1, %rd8;
	mov.u32 	%r112, %ctaid.x;
	add.s32 	%r113, %r110, %r112;
	mov.u32 	%r114, %ctaid.y;
	add.s32 	%r115, %r111, %r114;
	mul.lo.s32 	%r1, %r113, %r109;
	add.s32 	%r2, %r1, %r109;
	mul.lo.s32 	%r3, %r115, %r109;
	add.s32 	%r4, %r3, %r109;
	mov.u32 	%r5, %tid.x;
	add.s32 	%r240, %r1, %r5;
	setp.ge.s32 	%p1, %r240, %r2;
	@%p1 bra 	$L__BB3_12;
	mov.u32 	%r116, %tid.y;
	add.s32 	%r7, %r3, %r116;
	mov.u32 	%r8, %ntid.y;
	mov.u32 	%r9, %ntid.x;
	mov.u32 	%r227, %r240;
$L__BB3_2:
	.pragma "nounroll";
	setp.ge.s32 	%p2, %r7, %r4;
	@%p2 bra 	$L__BB3_6;
	mul.lo.s32 	%r11, %r227, %r107;
	sub.s32 	%r117, %r227, %r1;
	shl.b32 	%r12, %r117, 6;
	shl.b32 	%r13, %r8, 2;
	cvt.u64.u32 	%rd10, %r13;
	mov.u32 	%r228, %r7;
$L__BB3_4:
	.pragma "nounroll";
	add.s32 	%r118, %r228, %r11;
	mul.wide.s32 	%rd9, %r118, 4;
	add.s64 	%rd2, %rd1, %rd9;
	ld.global.u32 	%r119, [%rd2];
	sub.s32 	%r120, %r228, %r3;
	add.s32 	%r121, %r12, %r120;
	shl.b32 	%r122, %r121, 2;
	mov.u32 	%r123, sm;
	add.s32 	%r15, %r123, %r122;
	st.shared.u32 	[%r15], %r119;
	add.s32 	%r16, %r228, %r8;
	setp.ge.s32 	%p3, %r16, %r4;
	@%p3 bra 	$L__BB3_6;
	add.s64 	%rd11, %rd2, %rd10;
	ld.global.u32 	%r124, [%rd11];
	add.s32 	%r125, %r15, %r13;
	st.shared.u32 	[%r125], %r124;
	add.s32 	%r228, %r16, %r8;
	setp.lt.s32 	%p4, %r228, %r4;
	@%p4 bra 	$L__BB3_4;
$L__BB3_6:
	add.s32 	%r18, %r227, %r9;
	setp.ge.s32 	%p5, %r18, %r2;
	@%p5 bra 	$L__BB3_12;
	setp.ge.s32 	%p6, %r7, %r4;
	@%p6 bra 	$L__BB3_11;
	mul.lo.s32 	%r19, %r18, %r107;
	sub.s32 	%r126, %r18, %r1;
	shl.b32 	%r20, %r126, 6;
	shl.b32 	%r21, %r8, 2;
	cvt.u64.u32 	%rd13, %r21;
	mov.u32 	%r229, %r7;
$L__BB3_9:
	.pragma "nounroll";
	add.s32 	%r127, %r229, %r19;
	mul.wide.s32 	%rd12, %r127, 4;
	add.s64 	%rd3, %rd1, %rd12;
	ld.global.u32 	%r128, [%rd3];
	sub.s32 	%r129, %r229, %r3;
	add.s32 	%r130, %r20, %r129;
	shl.b32 	%r131, %r130, 2;
	mov.u32 	%r132, sm;
	add.s32 	%r23, %r132, %r131;
	st.shared.u32 	[%r23], %r128;
	add.s32 	%r24, %r229, %r8;
	setp.ge.s32 	%p7, %r24, %r4;
	@%p7 bra 	$L__BB3_11;
	add.s64 	%rd14, %rd3, %rd13;
	ld.global.u32 	%r133, [%rd14];
	add.s32 	%r134, %r23, %r21;
	st.shared.u32 	[%r134], %r133;
	add.s32 	%r229, %r24, %r8;
	setp.lt.s32 	%p8, %r229, %r4;
	@%p8 bra 	$L__BB3_9;
$L__BB3_11:
	add.s32 	%r227, %r18, %r9;
	setp.lt.s32 	%p9, %r227, %r2;
	@%p9 bra 	$L__BB3_2;
$L__BB3_12:
	shl.b32 	%r27, %r108, 6;
	add.s32 	%r230, %r27, %r5;
	add.s32 	%r29, %r27, 64;
	min.s32 	%r135, %r29, %r107;
	setp.le.s32 	%p10, %r135, %r230;
	@%p10 bra 	$L__BB3_24;
	mov.u32 	%r136, %tid.y;
	add.s32 	%r30, %r3, %r136;
	shl.b32 	%r137, %r108, 12;
	add.s32 	%r138, %r137, %r3;
	neg.s32 	%r31, %r138;
	mov.u32 	%r32, %ntid.y;
	mov.u32 	%r33, %ntid.x;
$L__BB3_14:
	.pragma "nounroll";
	setp.ge.s32 	%p11, %r30, %r4;
	@%p11 bra 	$L__BB3_18;
	mul.lo.s32 	%r36, %r230, %r107;
	shl.b32 	%r139, %r230, 6;
	add.s32 	%r37, %r31, %r139;
	shl.b32 	%r38, %r32, 2;
	cvt.u64.u32 	%rd16, %r38;
	mov.u32 	%r231, %r30;
$L__BB3_16:
	.pragma "nounroll";
	add.s32 	%r140, %r231, %r36;
	mul.wide.s32 	%rd15, %r140, 4;
	add.s64 	%rd4, %rd1, %rd15;
	ld.global.u32 	%r141, [%rd4];
	add.s32 	%r142, %r37, %r231;
	shl.b32 	%r143, %r142, 2;
	mov.u32 	%r144, sm;
	add.s32 	%r145, %r144, %r143;
	add.s32 	%r40, %r145, 32768;
	st.shared.u32 	[%r145+32768], %r141;
	add.s32 	%r41, %r231, %r32;
	setp.ge.s32 	%p12, %r41, %r4;
	@%p12 bra 	$L__BB3_18;
	add.s64 	%rd17, %rd4, %rd16;
	ld.global.u32 	%r146, [%rd17];
	add.s32 	%r147, %r40, %r38;
	st.shared.u32 	[%r147], %r146;
	add.s32 	%r231, %r41, %r32;
	setp.lt.s32 	%p13, %r231, %r4;
	@%p13 bra 	$L__BB3_16;
$L__BB3_18:
	add.s32 	%r43, %r230, %r33;
	setp.ge.s32 	%p14, %r43, %r135;
	@%p14 bra 	$L__BB3_24;
	setp.ge.s32 	%p15, %r30, %r4;
	@%p15 bra 	$L__BB3_23;
	mul.lo.s32 	%r44, %r43, %r107;
	shl.b32 	%r148, %r43, 6;
	add.s32 	%r45, %r31, %r148;
	shl.b32 	%r46, %r32, 2;
	cvt.u64.u32 	%rd19, %r46;
	mov.u32 	%r232, %r30;
$L__BB3_21:
	.pragma "nounroll";
	add.s32 	%r149, %r232, %r44;
	mul.wide.s32 	%rd18, %r149, 4;
	add.s64 	%rd5, %rd1, %rd18;
	ld.global.u32 	%r150, [%rd5];
	add.s32 	%r151, %r45, %r232;
	shl.b32 	%r152, %r151, 2;
	mov.u32 	%r153, sm;
	add.s32 	%r154, %r153, %r152;
	add.s32 	%r48, %r154, 32768;
	st.shared.u32 	[%r154+32768], %r150;
	add.s32 	%r49, %r232, %r32;
	setp.ge.s32 	%p16, %r49, %r4;
	@%p16 bra 	$L__BB3_23;
	add.s64 	%rd20, %rd5, %rd19;
	ld.global.u32 	%r155, [%rd20];
	add.s32 	%r156, %r48, %r46;
	st.shared.u32 	[%r156], %r155;
	add.s32 	%r232, %r49, %r32;
	setp.lt.s32 	%p17, %r232, %r4;
	@%p17 bra 	$L__BB3_21;
$L__BB3_23:
	add.s32 	%r230, %r43, %r33;
	setp.lt.s32 	%p18, %r230, %r135;
	@%p18 bra 	$L__BB3_14;
$L__BB3_24:
	bar.sync 	0;
	setp.eq.s32 	%p19, %r27, 2147483584;
	setp.ge.s32 	%p20, %r27, %r107;
	or.pred  	%p21, %p19, %p20;
	@%p21 bra 	$L__BB3_39;
	mov.u32 	%r157, %tid.y;
	add.s32 	%r52, %r3, %r157;
	shl.b32 	%r53, %r108, 12;
	mov.u32 	%r54, %ntid.y;
	mov.u32 	%r55, %ntid.x;
	add.s32 	%r158, %r157, %r54;
	add.s32 	%r57, %r158, %r3;
	shl.b32 	%r58, %r54, 1;
	shl.b32 	%r59, %r54, 2;
	shl.b32 	%r159, %r1, 6;
	sub.s32 	%r60, %r157, %r159;
	shl.b32 	%r61, %r54, 3;
	mov.u32 	%r233, %r27;
$L__BB3_26:
	setp.ge.s32 	%p22, %r240, %r2;
	@%p22 bra 	$L__BB3_38;
	shl.b32 	%r160, %r233, 6;
	sub.s32 	%r63, %r160, %r53;
	mov.u32 	%r234, %r240;
$L__BB3_28:
	.pragma "nounroll";
	setp.ge.s32 	%p23, %r52, %r4;
	sub.s32 	%r161, %r234, %r1;
	shl.b32 	%r162, %r161, 6;
	sub.s32 	%r163, %r233, %r27;
	add.s32 	%r164, %r162, %r163;
	shl.b32 	%r165, %r164, 2;
	mov.u32 	%r166, sm;
	add.s32 	%r68, %r166, %r165;
	ld.shared.u32 	%r69, [%r68];
	@%p23 bra 	$L__BB3_32;
	mov.u32 	%r167, %tid.y;
	sub.s32 	%r168, %r167, %r53;
	shl.b32 	%r169, %r233, 6;
	add.s32 	%r170, %r168, %r169;
	shl.b32 	%r171, %r170, 2;
	add.s32 	%r173, %r166, %r171;
	add.s32 	%r235, %r173, 32768;
	shl.b32 	%r174, %r234, 6;
	add.s32 	%r175, %r60, %r174;
	shl.b32 	%r176, %r175, 2;
	add.s32 	%r236, %r166, %r176;
	mov.u32 	%r237, %r57;
	mov.u32 	%r238, %r52;
$L__BB3_30:
	.pragma "nounroll";
	ld.shared.u32 	%r177, [%r235];
	add.s32 	%r178, %r177, %r69;
	ld.shared.u32 	%r179, [%r236];
	min.s32 	%r180, %r178, %r179;
	st.shared.u32 	[%r236], %r180;
	setp.ge.s32 	%p24, %r237, %r4;
	@%p24 bra 	$L__BB3_32;
	add.s32 	%r181, %r235, %r59;
	ld.shared.u32 	%r182, [%r181];
	add.s32 	%r183, %r182, %r69;
	add.s32 	%r184, %r236, %r59;
	ld.shared.u32 	%r185, [%r184];
	min.s32 	%r186, %r183, %r185;
	st.shared.u32 	[%r184], %r186;
	add.s32 	%r187, %r238, %r54;
	add.s32 	%r238, %r187, %r54;
	add.s32 	%r237, %r237, %r58;
	add.s32 	%r236, %r236, %r61;
	add.s32 	%r235, %r235, %r61;
	setp.lt.s32 	%p25, %r238, %r4;
	@%p25 bra 	$L__BB3_30;
$L__BB3_32:
	add.s32 	%r80, %r234, %r55;
	setp.ge.s32 	%p26, %r80, %r2;
	@%p26 bra 	$L__BB3_38;
	setp.ge.s32 	%p27, %r52, %r4;
	shl.b32 	%r188, %r55, 8;
	add.s32 	%r189, %r68, %r188;
	ld.shared.u32 	%r81, [%r189];
	@%p27 bra 	$L__BB3_37;
	sub.s32 	%r190, %r80, %r1;
	shl.b32 	%r82, %r190, 6;
	mov.u32 	%r239, %r52;
$L__BB3_35:
	.pragma "nounroll";
	sub.s32 	%r191, %r239, %r3;
	add.s32 	%r192, %r63, %r191;
	shl.b32 	%r193, %r192, 2;
	mov.u32 	%r194, sm;
	add.s32 	%r195, %r194, %r193;
	add.s32 	%r84, %r195, 32768;
	ld.shared.u32 	%r196, [%r195+32768];
	add.s32 	%r197, %r196, %r81;
	add.s32 	%r198, %r82, %r191;
	shl.b32 	%r199, %r198, 2;
	add.s32 	%r85, %r194, %r199;
	ld.shared.u32 	%r200, [%r85];
	min.s32 	%r201, %r197, %r200;
	st.shared.u32 	[%r85], %r201;
	add.s32 	%r86, %r239, %r54;
	setp.ge.s32 	%p28, %r86, %r4;
	@%p28 bra 	$L__BB3_37;
	add.s32 	%r202, %r84, %r59;
	ld.shared.u32 	%r203, [%r202];
	add.s32 	%r204, %r203, %r81;
	add.s32 	%r205, %r85, %r59;
	ld.shared.u32 	%r206, [%r205];
	min.s32 	%r207, %r204, %r206;
	st.shared.u32 	[%r205], %r207;
	add.s32 	%r239, %r86, %r54;
	setp.lt.s32 	%p29, %r239, %r4;
	@%p29 bra 	$L__BB3_35;
$L__BB3_37:
	add.s32 	%r234, %r80, %r55;
	setp.lt.s32 	%p30, %r234, %r2;
	@%p30 bra 	$L__BB3_28;
$L__BB3_38:
	bar.sync 	0;
	add.s32 	%r233, %r233, 1;
	setp.lt.s32 	%p31, %r233, %r135;
	@%p31 bra 	$L__BB3_26;
$L__BB3_39:
	setp.ge.s32 	%p32, %r240, %r2;
	@%p32 bra 	$L__BB3_51;
	mov.u32 	%r208, %tid.y;
	add.s32 	%r64, %r3, %r208;
	mov.u32 	%r65, %ntid.y;
	mov.u32 	%r66, %ntid.x;
$L__BB3_41:
	.pragma "nounroll";
	setp.ge.s32 	%p33, %r64, %r4;
	@%p33 bra 	$L__BB3_45;
	sub.s32 	%r209, %r240, %r1;
	shl.b32 	%r91, %r209, 6;
	mul.lo.s32 	%r92, %r240, %r107;
	shl.b32 	%r93, %r65, 2;
	cvt.u64.u32 	%rd22, %r93;
	mov.u32 	%r241, %r64;
$L__BB3_43:
	.pragma "nounroll";
	sub.s32 	%r210, %r241, %r3;
	add.s32 	%r211, %r91, %r210;
	shl.b32 	%r212, %r211, 2;
	mov.u32 	%r213, sm;
	add.s32 	%r95, %r213, %r212;
	ld.shared.u32 	%r214, [%r95];
	add.s32 	%r215, %r241, %r92;
	mul.wide.s32 	%rd21, %r215, 4;
	add.s64 	%rd6, %rd1, %rd21;
	st.global.u32 	[%rd6], %r214;
	add.s32 	%r96, %r241, %r65;
	setp.ge.s32 	%p34, %r96, %r4;
	@%p34 bra 	$L__BB3_45;
	add.s32 	%r216, %r95, %r93;
	ld.shared.u32 	%r217, [%r216];
	add.s64 	%rd23, %rd6, %rd22;
	st.global.u32 	[%rd23], %r217;
	add.s32 	%r241, %r96, %r65;
	setp.lt.s32 	%p35, %r241, %r4;
	@%p35 bra 	$L__BB3_43;
$L__BB3_45:
	add.s32 	%r98, %r240, %r66;
	setp.ge.s32 	%p36, %r98, %r2;
	@%p36 bra 	$L__BB3_51;
	setp.ge.s32 	%p37, %r64, %r4;
	@%p37 bra 	$L__BB3_50;
	sub.s32 	%r218, %r98, %r1;
	shl.b32 	%r99, %r218, 6;
	mul.lo.s32 	%r100, %r98, %r107;
	shl.b32 	%r101, %r65, 2;
	cvt.u64.u32 	%rd25, %r101;
	mov.u32 	%r242, %r64;
$L__BB3_48:
	.pragma "nounroll";
	sub.s32 	%r219, %r242, %r3;
	add.s32 	%r220, %r99, %r219;
	shl.b32 	%r221, %r220, 2;
	mov.u32 	%r222, sm;
	add.s32 	%r103, %r222, %r221;
	ld.shared.u32 	%r223, [%r103];
	add.s32 	%r224, %r242, %r100;
	mul.wide.s32 	%rd24, %r224, 4;
	add.s64 	%rd7, %rd1, %rd24;
	st.global.u32 	[%rd7], %r223;
	add.s32 	%r104, %r242, %r65;
	setp.ge.s32 	%p38, %r104, %r4;
	@%p38 bra 	$L__BB3_50;
	add.s32 	%r225, %r103, %r101;
	ld.shared.u32 	%r226, [%r225];
	add.s64 	%rd26, %rd7, %rd25;
	st.global.u32 	[%rd26], %r226;
	add.s32 	%r242, %r104, %r65;
	setp.lt.s32 	%p39, %r242, %r4;
	@%p39 bra 	$L__BB3_48;
$L__BB3_50:
	add.s32 	%r240, %r98, %r66;
	setp.lt.s32 	%p40, %r240, %r2;
	@%p40 bra 	$L__BB3_41;
$L__BB3_51:
	ret;

}


// ===== COMPILED SASS (sm_100) =====

	.target	sm_100

	.elftype	@"ET_EXEC"


//--------------------- .note.nv.tkinfo           --------------------------
	.section	.note.nv.tkinfo,"",@"SHT_NOTE"
	.sectionflags	@"SHF_NOTE_NV_TKINFO"
	.tkinfo
        /*0018*/ 	.word	0x00000002
        /*0030*/ 	.string	""
        /*0030*/ 	.string	"ptxas"
        /*0030*/ 	.string	"Cuda compilation tools, release 13.0, V13.0.88"
        /*0030*/ 	.string	"Build cuda_13.0.r13.0/compiler.36424714_0"
        /*0030*/ 	.string	"-arch sm_100 -m 64 "



//--------------------- .note.nv.cuinfo           --------------------------
	.section	.note.nv.cuinfo,"",@"SHT_NOTE"
	.sectionflags	@"SHF_NOTE_NV_CUINFO"
        /*0018*/ 	.short	0x0002
        /*001a*/ 	.short	0x0064
        /*001c*/ 	.short	0x0082
	.zero		2


//--------------------- .nv.info                  --------------------------
	.section	.nv.info,"",@"SHT_CUDA_INFO"
	.align	4


	//----- nvinfo : EIATTR_REGCOUNT
	.align		4
        /*0000*/ 	.byte	0x04, 0x2f
        /*0002*/ 	.short	(.L_1 - .L_0)
	.align		4
.L_0:
        /*0004*/ 	.word	index@(_Z15phase1_cal_cudaPiiiiiiiii)
        /*0008*/ 	.word	0x00000020


	//----- nvinfo : EIATTR_FRAME_SIZE
	.align		4
.L_1:
        /*000c*/ 	.byte	0x04, 0x11
        /*000e*/ 	.short	(.L_3 - .L_2)
	.align		4
.L_2:
        /*0010*/ 	.word	index@(_Z15phase1_cal_cudaPiiiiiiiii)
        /*0014*/ 	.word	0x00000000


	//----- nvinfo : EIATTR_REGCOUNT
	.align		4
.L_3:
        /*0018*/ 	.byte	0x04, 0x2f
        /*001a*/ 	.short	(.L_5 - .L_4)
	.align		4
.L_4:
        /*001c*/ 	.word	index@(_Z15phase3_cal_cudaPiiiiiiiii)
        /*0020*/ 	.word	0x0000001d


	//----- nvinfo : EIATTR_FRAME_SIZE
	.align		4
.L_5:
        /*0024*/ 	.byte	0x04, 0x11
        /*0026*/ 	.short	(.L_7 - .L_6)
	.align		4
.L_6:
        /*0028*/ 	.word	index@(_Z15phase3_cal_cudaPiiiiiiiii)
        /*002c*/ 	.word	0x00000000


	//----- nvinfo : EIATTR_REGCOUNT
	.align		4
.L_7:
        /*0030*/ 	.byte	0x04, 0x2f
        /*0032*/ 	.short	(.L_9 - .L_8)
	.align		4
.L_8:
        /*0034*/ 	.word	index@(_Z16phase21_cal_cudaPiiiiiiiii)
        /*0038*/ 	.word	0x00000020


	//----- nvinfo : EIATTR_FRAME_SIZE
	.align		4
.L_9:
        /*003c*/ 	.byte	0x04, 0x11
        /*003e*/ 	.short	(.L_11 - .L_10)
	.align		4
.L_10:
        /*0040*/ 	.word	index@(_Z16phase21_cal_cudaPiiiiiiiii)
        /*0044*/ 	.word	0x00000000


	//----- nvinfo : EIATTR_REGCOUNT
	.align		4
.L_11:
        /*0048*/ 	.byte	0x04, 0x2f
        /*004a*/ 	.short	(.L_13 - .L_12)
	.align		4
.L_12:
        /*004c*/ 	.word	index@(_Z16phase22_cal_cudaPiiiiiiiii)
        /*0050*/ 	.word	0x0000001b


	//----- nvinfo : EIATTR_FRAME_SIZE
	.align		4
.L_13:
        /*0054*/ 	.byte	0x04, 0x11
        /*0056*/ 	.short	(.L_15 - .L_14)
	.align		4
.L_14:
        /*0058*/ 	.word	index@(_Z16phase22_cal_cudaPiiiiiiiii)
        /*005c*/ 	.word	0x00000000


	//----- nvinfo : EIATTR_MIN_STACK_SIZE
	.align		4
.L_15:
        /*0060*/ 	.byte	0x04, 0x12
        /*0062*/ 	.short	(.L_17 - .L_16)
	.align		4
.L_16:
        /*0064*/ 	.word	index@(_Z16phase22_cal_cudaPiiiiiiiii)
        /*0068*/ 	.word	0x00000000


	//----- nvinfo : EIATTR_MIN_STACK_SIZE
	.align		4
.L_17:
        /*006c*/ 	.byte	0x04, 0x12
        /*006e*/ 	.short	(.L_19 - .L_18)
	.align		4
.L_18:
        /*0070*/ 	.word	index@(_Z16phase21_cal_cudaPiiiiiiiii)
        /*0074*/ 	.word	0x00000000


	//----- nvinfo : EIATTR_MIN_STACK_SIZE
	.align		4
.L_19:
        /*0078*/ 	.byte	0x04, 0x12
        /*007a*/ 	.short	(.L_21 - .L_20)
	.align		4
.L_20:
        /*007c*/ 	.word	index@(_Z15phase3_cal_cudaPiiiiiiiii)
        /*0080*/ 	.word	0x00000000


	//----- nvinfo : EIATTR_MIN_STACK_SIZE
	.align		4
.L_21:
        /*0084*/ 	.byte	0x04, 0x12
        /*0086*/ 	.short	(.L_23 - .L_22)
	.align		4
.L_22:
        /*0088*/ 	.word	index@(_Z15phase1_cal_cudaPiiiiiiiii)
        /*008c*/ 	.word	0x00000000
.L_23:


//--------------------- .nv.compat                --------------------------
	.section	.nv.compat,"",@"SHT_CUDA_COMPAT_INFO"
	.align	4
        /*0000*/ 	.byte	0x02, 0x09, 0x00, 0x00, 0x02, 0x02, 0x01, 0x00, 0x02, 0x05, 0x05, 0x00, 0x03, 0x07, 0x01, 0x01
        /*0010*/ 	.byte	0x02, 0x03, 0x00, 0x00, 0x02, 0x06, 0x01, 0x00, 0x04, 0x0b, 0x08, 0x00, 0x09, 0x00, 0x00, 0x00
        /*0020*/ 	.byte	0x00, 0x00, 0x00, 0x00


//--------------------- .nv.info._Z16phase22_cal_cudaPiiiiiiiii --------------------------
	.section	.nv.info._Z16phase22_cal_cudaPiiiiiiiii,"",@"SHT_CUDA_INFO"
	.sectionflags	@""
	.align	4


	//----- nvinfo : EIATTR_CUDA_API_VERSION
	.align		4
        /*0000*/ 	.byte	0x04, 0x37
        /*0002*/ 	.short	(.L_25 - .L_24)
.L_24:
        /*0004*/ 	.word	0x00000082


	//----- nvinfo : EIATTR_KPARAM_INFO
	.align		4
.L_25:
        /*0008*/ 	.byte	0x04, 0x17
        /*000a*/ 	.short	(.L_27 - .L_26)
.L_26:
        /*000c*/ 	.word	0x00000000
        /*0010*/ 	.short	0x0008
        /*0012*/ 	.short	0x0024
        /*0014*/ 	.byte	0x00, 0xf0, 0x11, 0x00


	//----- nvinfo : EIATTR_KPARAM_INFO
	.align		4
.L_27:
        /*0018*/ 	.byte	0x04, 0x17
        /*001a*/ 	.short	(.L_29 - .L_28)
.L_28:
        /*001c*/ 	.word	0x00000000
        /*0020*/ 	.short	0x0007
        /*0022*/ 	.short	0x0020
        /*0024*/ 	.byte	0x00, 0xf0, 0x11, 0x00


	//----- nvinfo : EIATTR_KPARAM_INFO
	.align		4
.L_29:
        /*0028*/ 	.byte	0x04, 0x17
        /*002a*/ 	.short	(.L_31 - .L_30)
.L_30:
        /*002c*/ 	.word	0x00000000
        /*0030*/ 	.short	0x0006
        /*0032*/ 	.short	0x001c
        /*0034*/ 	.byte	0x00, 0xf0, 0x11, 0x00


	//----- nvinfo : EIATTR_KPARAM_INFO
	.align		4
.L_31:
        /*0038*/ 	.byte	0x04, 0x17
        /*003a*/ 	.short	(.L_33 - .L_32)
.L_32:
        /*003c*/ 	.word	0x00000000
        /*0040*/ 	.short	0x0005
        /*0042*/ 	.short	0x0018
        /*0044*/ 	.byte	0x00, 0xf0, 0x11, 0x00


	//----- nvinfo : EIATTR_KPARAM_INFO
	.align		4
.L_33:
        /*0048*/ 	.byte	0x04, 0x17
        /*004a*/ 	.short	(.L_35 - .L_34)
.L_34:
        /*004c*/ 	.word	0x00000000
        /*0050*/ 	.short	0x0004
        /*0052*/ 	.short	0x0014
        /*0054*/ 	.byte	0x00, 0xf0, 0x11, 0x00


	//----- nvinfo : EIATTR_KPARAM_INFO
	.align		4
.L_35:
        /*0058*/ 	.byte	0x04, 0x17
        /*005a*/ 	.short	(.L_37 - .L_36)
.L_36:
        /*005c*/ 	.word	0x00000000
        /*0060*/ 	.short	0x0003
        /*0062*/ 	.short	0x0010
        /*0064*/ 	.byte	0x00, 0xf0, 0x11, 0x00


	//----- nvinfo : EIATTR_KPARAM_INFO
	.align		4
.L_37:
        /*0068*/ 	.byte	0x04, 0x17
        /*006a*/ 	.short	(.L_39 - .L_38)
.L_38:
        /*006c*/ 	.word	0x00000000
        /*0070*/ 	.short	0x0002
        /*0072*/ 	.short	0x000c
        /*0074*/ 	.byte	0x00, 0xf0, 0x11, 0x00


	//----- nvinfo : EIATTR_KPARAM_INFO
	.align		4
.L_39:
        /*0078*/ 	.byte	0x04, 0x17
        /*007a*/ 	.short	(.L_41 - .L_40)
.L_40:
        /*007c*/ 	.word	0x00000000
        /*0080*/ 	.short	0x0001
        /*0082*/ 	.short	0x0008
        /*0084*/ 	.byte	0x00, 0xf0, 0x11, 0x00


	//----- nvinfo : EIATTR_KPARAM_INFO
	.align		4
.L_41:
        /*0088*/ 	.byte	0x04, 0x17
        /*008a*/ 	.short	(.L_43 - .L_42)
.L_42:
        /*008c*/ 	.word	0x00000000
        /*0090*/ 	.short	0x0000
        /*0092*/ 	.short	0x0000
        /*0094*/ 	.byte	0x00, 0xf5, 0x21, 0x00


	//----- nvinfo : EIATTR_SPARSE_MMA_MASK
	.align		4
.L_43:
        /*0098*/ 	.byte	0x03, 0x50
        /*009a*/ 	.short	0x0000


	//----- nvinfo : EIATTR_MAXREG_COUNT
	.align		4
        /*009c*/ 	.byte	0x03, 0x1b
        /*009e*/ 	.short	0x00ff


	//----- nvinfo : EIATTR_NUM_BARRIERS
	.align		4
        /*00a0*/ 	.byte	0x02, 0x4c
        /*00a2*/ 	.byte	0x01
	.zero		1


	//----- nvinfo : EIATTR_MERCURY_ISA_VERSION
	.align		4
        /*00a4*/ 	.byte	0x03, 0x5f
        /*00a6*/ 	.short	0x0101


	//----- nvinfo : EIATTR_VRC_CTA_INIT_COUNT
	.align		4
        /*00a8*/ 	.byte	0x02, 0x4a
	.zero		1
	.zero		1


	//----- nvinfo : EIATTR_EXIT_INSTR_OFFSETS
	.align		4
        /*00ac*/ 	.byte	0x04, 0x1c
        /*00ae*/ 	.short	(.L_45 - .L_44)


	//   ....[0]....
.L_44:
        /*00b0*/ 	.word	0x000010d0


	//   ....[1]....
        /*00b4*/ 	.word	0x00001330


	//   ....[2]....
        /*00b8*/ 	.word	0x00001540


	//----- nvinfo : EIATTR_CRS_STACK_SIZE
	.align		4
.L_45:
        /*00bc*/ 	.byte	0x04, 0x1e
        /*00be*/ 	.short	(.L_47 - .L_46)
.L_46:
        /*00c0*/ 	.word	0x00000000


	//----- nvinfo : EIATTR_CBANK_PARAM_SIZE
	.align		4
.L_47:
        /*00c4*/ 	.byte	0x03, 0x19
        /*00c6*/ 	.short	0x0028


	//----- nvinfo : EIATTR_PARAM_CBANK
	.align		4
        /*00c8*/ 	.byte	0x04, 0x0a
        /*00ca*/ 	.short	(.L_49 - .L_48)
	.align		4
.L_48:
        /*00cc*/ 	.word	index@(.nv.constant0._Z16phase22_cal_cudaPiiiiiiiii)
        /*00d0*/ 	.short	0x0380
        /*00d2*/ 	.short	0x0028


	//----- nvinfo : EIATTR_SW_WAR
	.align		4
.L_49:
        /*00d4*/ 	.byte	0x04, 0x36
        /*00d6*/ 	.short	(.L_51 - .L_50)
.L_50:
        /*00d8*/ 	.word	0x00000008
.L_51:


//--------------------- .nv.info._Z16phase21_cal_cudaPiiiiiiiii --------------------------
	.section	.nv.info._Z16phase21_cal_cudaPiiiiiiiii,"",@"SHT_CUDA_INFO"
	.sectionflags	@""
	.align	4


	//----- nvinfo : EIATTR_CUDA_API_VERSION
	.align		4
        /*0000*/ 	.byte	0x04, 0x37
        /*0002*/ 	.short	(.L_53 - .L_52)
.L_52:
        /*0004*/ 	.word	0x00000082


	//----- nvinfo : EIATTR_KPARAM_INFO
	.align		4
.L_53:
        /*0008*/ 	.byte	0x04, 0x17
        /*000a*/ 	.short	(.L_55 - .L_54)
.L_54:
        /*000c*/ 	.word	0x00000000
        /*0010*/ 	.short	0x0008
        /*0012*/ 	.short	0x0024
        /*0014*/ 	.byte	0x00, 0xf0, 0x11, 0x00


	//----- nvinfo : EIATTR_KPARAM_INFO
	.align		4
.L_55:
        /*0018*/ 	.byte	0x04, 0x17
        /*001a*/ 	.short	(.L_57 - .L_56)
.L_56:
        /*001c*/ 	.word	0x00000000
        /*0020*/ 	.short	0x0007
        /*0022*/ 	.short	0x0020
        /*0024*/ 	.byte	0x00, 0xf0, 0x11, 0x00


	//----- nvinfo : EIATTR_KPARAM_INFO
	.align		4
.L_57:
        /*0028*/ 	.byte	0x04, 0x17
        /*002a*/ 	.short	(.L_59 - .L_58)
.L_58:
        /*002c*/ 	.word	0x00000000
        /*0030*/ 	.short	0x0006
        /*0032*/ 	.short	0x001c
        /*0034*/ 	.byte	0x00, 0xf0, 0x11, 0x00


	//----- nvinfo : EIATTR_KPARAM_INFO
	.align		4
.L_59:
        /*0038*/ 	.byte	0x04, 0x17
        /*003a*/ 	.short	(.L_61 - .L_60)
.L_60:
        /*003c*/ 	.word	0x00000000
        /*0040*/ 	.short	0x0005
        /*0042*/ 	.short	0x0018
        /*0044*/ 	.byte	0x00, 0xf0, 0x11, 0x00


	//----- nvinfo : EIATTR_KPARAM_INFO
	.align		4
.L_61:
        /*0048*/ 	.byte	0x04, 0x17
        /*004a*/ 	.short	(.L_63 - .L_62)
.L_62:
        /*004c*/ 	.word	0x00000000
        /*0050*/ 	.short	0x0004
        /*0052*/ 	.short	0x0014
        /*0054*/ 	.byte	0x00, 0xf0, 0x11, 0x00


	//----- nvinfo : EIATTR_KPARAM_INFO
	.align		4
.L_63:
        /*0058*/ 	.byte	0x04, 0x17
        /*005a*/ 	.short	(.L_65 - .L_64)
.L_64:
        /*005c*/ 	.word	0x00000000
        /*0060*/ 	.short	0x0003
        /*0062*/ 	.short	0x0010
        /*0064*/ 	.byte	0x00, 0xf0, 0x11, 0x00


	//----- nvinfo : EIATTR_KPARAM_INFO
	.align		4
.L_65:
        /*0068*/ 	.byte	0x04, 0x17
        /*006a*/ 	.short	(.L_67 - .L_66)
.L_66:
        /*006c*/ 	.word	0x00000000
        /*0070*/ 	.short	0x0002
        /*0072*/ 	.short	0x000c
        /*0074*/ 	.byte	0x00, 0xf0, 0x11, 0x00


	//----- nvinfo : EIATTR_KPARAM_INFO
	.align		4
.L_67:
        /*0078*/ 	.byte	0x04, 0x17
        /*007a*/ 	.short	(.L_69 - .L_68)
.L_68:
        /*007c*/ 	.word	0x00000000
        /*0080*/ 	.short	0x0001
        /*0082*/ 	.short	0x0008
        /*0084*/ 	.byte	0x00, 0xf0, 0x11, 0x00


	//----- nvinfo : EIATTR_KPARAM_INFO
	.align		4
.L_69:
        /*0088*/ 	.byte	0x04, 0x17
        /*008a*/ 	.short	(.L_71 - .L_70)
.L_70:
        /*008c*/ 	.word	0x00000000
        /*0090*/ 	.short	0x0000
        /*0092*/ 	.short	0x0000
        /*0094*/ 	.byte	0x00, 0xf5, 0x21, 0x00


	//----- nvinfo : EIATTR_SPARSE_MMA_MASK
	.align		4
.L_71:
        /*0098*/ 	.byte	0x03, 0x50
        /*009a*/ 	.short	0x0000


	//----- nvinfo : EIATTR_MAXREG_COUNT
	.align		4
        /*009c*/ 	.byte	0x03, 0x1b
        /*009e*/ 	.short	0x00ff


	//----- nvinfo : EIATTR_NUM_BARRIERS
	.align		4
        /*00a0*/ 	.byte	0x02, 0x4c
        /*00a2*/ 	.byte	0x01
	.zero		1


	//----- nvinfo : EIATTR_MERCURY_ISA_VERSION
	.align		4
        /*00a4*/ 	.byte	0x03, 0x5f
        /*00a6*/ 	.short	0x0101


	//----- nvinfo : EIATTR_VRC_CTA_INIT_COUNT
	.align		4
        /*00a8*/ 	.byte	0x02, 0x4a
	.zero		1
	.zero		1


	//----- nvinfo : EIATTR_EXIT_INSTR_OFFSETS
	.align		4
        /*00ac*/ 	.byte	0x04, 0x1c
        /*00ae*/ 	.short	(.L_73 - .L_72)


	//   ....[0]....
.L_72:
        /*00b0*/ 	.word	0x000010e0


	//   ....[1]....
        /*00b4*/ 	.word	0x00001360


	//   ....[2]....
        /*00b8*/ 	.word	0x00001590


	//----- nvinfo : EIATTR_CRS_STACK_SIZE
	.align		4
.L_73:
        /*00bc*/ 	.byte	0x04, 0x1e
        /*00be*/ 	.short	(.L_75 - .L_74)
.L_74:
        /*00c0*/ 	.word	0x00000000


	//----- nvinfo : EIATTR_CBANK_PARAM_SIZE
	.align		4
.L_75:
        /*00c4*/ 	.byte	0x03, 0x19
        /*00c6*/ 	.short	0x0028


	//----- nvinfo : EIATTR_PARAM_CBANK
	.align		4
        /*00c8*/ 	.byte	0x04, 0x0a
        /*00ca*/ 	.short	(.L_77 - .L_76)
	.align		4
.L_76:
        /*00cc*/ 	.word	index@(.nv.constant0._Z16phase21_cal_cudaPiiiiiiiii)
        /*00d0*/ 	.short	0x0380
        /*00d2*/ 	.short	0x0028


	//----- nvinfo : EIATTR_SW_WAR
	.align		4
.L_77:
        /*00d4*/ 	.byte	0x04, 0x36
        /*00d6*/ 	.short	(.L_79 - .L_78)
.L_78:
        /*00d8*/ 	.word	0x00000008
.L_79:


//--------------------- .nv.info._Z15phase3_cal_cudaPiiiiiiiii --------------------------
	.section	.nv.info._Z15phase3_cal_cudaPiiiiiiiii,"",@"SHT_CUDA_INFO"
	.sectionflags	@""
	.align	4


	//----- nvinfo : EIATTR_CUDA_API_VERSION
	.align		4
        /*0000*/ 	.byte	0x04, 0x37
        /*0002*/ 	.short	(.L_81 - .L_80)
.L_80:
        /*0004*/ 	.word	0x00000082


	//----- nvinfo : EIATTR_KPARAM_INFO
	.align		4
.L_81:
        /*0008*/ 	.byte	0x04, 0x17
        /*000a*/ 	.short	(.L_83 - .L_82)
.L_82:
        /*000c*/ 	.word	0x00000000
        /*0010*/ 	.short	0x0008
        /*0012*/ 	.short	0x0024
        /*0014*/ 	.byte	0x00, 0xf0, 0x11, 0x00


	//----- nvinfo : EIATTR_KPARAM_INFO
	.align		4
.L_83:
        /*0018*/ 	.byte	0x04, 0x17
        /*001a*/ 	.short	(.L_85 - .L_84)
.L_84:
        /*001c*/ 	.word	0x00000000
        /*0020*/ 	.short	0x0007
        /*0022*/ 	.short	0x0020
        /*0024*/ 	.byte	0x00, 0xf0, 0x11, 0x00


	//----- nvinfo : EIATTR_KPARAM_INFO
	.align		4
.L_85:
        /*0028*/ 	.byte	0x04, 0x17
        /*002a*/ 	.short	(.L_87 - .L_86)
.L_86:
        /*002c*/ 	.word	0x00000000
        /*0030*/ 	.short	0x0006
        /*0032*/ 	.short	0x001c
        /*0034*/ 	.byte	0x00, 0xf0, 0x11, 0x00


	//----- nvinfo : EIATTR_KPARAM_INFO
	.align		4
.L_87:
        /*0038*/ 	.byte	0x04, 0x17
        /*003a*/ 	.short	(.L_89 - .L_88)
.L_88:
        /*003c*/ 	.word	0x00000000
        /*0040*/ 	.short	0x0005
        /*0042*/ 	.short	0x0018
        /*0044*/ 	.byte	0x00, 0xf0, 0x11, 0x00


	//----- nvinfo : EIATTR_KPARAM_INFO
	.align		4
.L_89:
        /*0048*/ 	.byte	0x04, 0x17
        /*004a*/ 	.short	(.L_91 - .L_90)
.L_90:
        /*004c*/ 	.word	0x00000000
        /*0050*/ 	.short	0x0004
        /*0052*/ 	.short	0x0014
        /*0054*/ 	.byte	0x00, 0xf0, 0x11, 0x00


	//----- nvinfo : EIATTR_KPARAM_INFO
	.align		4
.L_91:
        /*0058*/ 	.byte	0x04, 0x17
        /*005a*/ 	.short	(.L_93 - .L_92)
.L_92:
        /*005c*/ 	.word	0x00000000
        /*0060*/ 	.short	0x0003
        /*0062*/ 	.short	0x0010
        /*0064*/ 	.byte	0x00, 0xf0, 0x11, 0x00


	//----- nvinfo : EIATTR_KPARAM_INFO
	.align		4
.L_93:
        /*0068*/ 	.byte	0x04, 0x17
        /*006a*/ 	.short	(.L_95 - .L_94)
.L_94:
        /*006c*/ 	.word	0x00000000
        /*0070*/ 	.short	0x0002
        /*0072*/ 	.short	0x000c
        /*0074*/ 	.byte	0x00, 0xf0, 0x11, 0x00


	//----- nvinfo : EIATTR_KPARAM_INFO
	.align		4
.L_95:
        /*0078*/ 	.byte	0x04, 0x17
        /*007a*/ 	.short	(.L_97 - .L_96)
.L_96:
        /*007c*/ 	.word	0x00000000
        /*0080*/ 	.short	0x0001
        /*0082*/ 	.short	0x0008
        /*0084*/ 	.byte	0x00, 0xf0, 0x11, 0x00


	//----- nvinfo : EIATTR_KPARAM_INFO
	.align		4
.L_97:
        /*0088*/ 	.byte	0x04, 0x17
        /*008a*/ 	.short	(.L_99 - .L_98)
.L_98:
        /*008c*/ 	.word	0x00000000
        /*0090*/ 	.short	0x0000
        /*0092*/ 	.short	0x0000
        /*0094*/ 	.byte	0x00, 0xf5, 0x21, 0x00


	//----- nvinfo : EIATTR_SPARSE_MMA_MASK
	.align		4
.L_99:
        /*0098*/ 	.byte	0x03, 0x50
        /*009a*/ 	.short	0x0000


	//----- nvinfo : EIATTR_MAXREG_COUNT
	.align		4
        /*009c*/ 	.byte	0x03, 0x1b
        /*009e*/ 	.short	0x00ff


	//----- nvinfo : EIATTR_NUM_BARRIERS
	.align		4
        /*00a0*/ 	.byte	0x02, 0x4c
        /*00a2*/ 	.byte	0x01
	.zero		1


	//----- nvinfo : EIATTR_MERCURY_ISA_VERSION
	.align		4
        /*00a4*/ 	.byte	0x03, 0x5f
        /*00a6*/ 	.short	0x0101


	//----- nvinfo : EIATTR_VRC_CTA_INIT_COUNT
	.align		4
        /*00a8*/ 	.byte	0x02, 0x4a
	.zero		1
	.zero		1


	//----- nvinfo : EIATTR_EXIT_INSTR_OFFSETS
	.align		4
        /*00ac*/ 	.byte	0x04, 0x1c
        /*00ae*/ 	.short	(.L_101 - .L_100)


	//   ....[0]....
.L_100:
        /*00b0*/ 	.word	0x00002c10


	//   ....[1]....
        /*00b4*/ 	.word	0x00002e60


	//   ....[2]....
        /*00b8*/ 	.word	0x00003070


	//----- nvinfo : EIATTR_CRS_STACK_SIZE
	.align		4
.L_101:
        /*00bc*/ 	.byte	0x04, 0x1e
        /*00be*/ 	.short	(.L_103 - .L_102)
.L_102:
        /*00c0*/ 	.word	0x00000000


	//----- nvinfo : EIATTR_CBANK_PARAM_SIZE
	.align		4
.L_103:
        /*00c4*/ 	.byte	0x03, 0x19
        /*00c6*/ 	.short	0x0028


	//----- nvinfo : EIATTR_PARAM_CBANK
	.align		4
        /*00c8*/ 	.byte	0x04, 0x0a
        /*00ca*/ 	.short	(.L_105 - .L_104)
	.align		4
.L_104:
        /*00cc*/ 	.word	index@(.nv.constant0._Z15phase3_cal_cudaPiiiiiiiii)
        /*00d0*/ 	.short	0x0380
        /*00d2*/ 	.short	0x0028


	//----- nvinfo : EIATTR_SW_WAR
	.align		4
.L_105:
        /*00d4*/ 	.byte	0x04, 0x36
        /*00d6*/ 	.short	(.L_107 - .L_106)
.L_106:
        /*00d8*/ 	.word	0x00000008
.L_107:


//--------------------- .nv.info._Z15phase1_cal_cudaPiiiiiiiii --------------------------
	.section	.nv.info._Z15phase1_cal_cudaPiiiiiiiii,"",@"SHT_CUDA_INFO"
	.sectionflags	@""
	.align	4


	//----- nvinfo : EIATTR_CUDA_API_VERSION
	.align		4
        /*0000*/ 	.byte	0x04, 0x37
        /*0002*/ 	.short	(.L_109 - .L_108)
.L_108:
        /*0004*/ 	.word	0x00000082


	//----- nvinfo : EIATTR_KPARAM_INFO
	.align		4
.L_109:
        /*0008*/ 	.byte	0x04, 0x17
        /*000a*/ 	.short	(.L_111 - .L_110)
.L_110:
        /*000c*/ 	.word	0x00000000
        /*0010*/ 	.short	0x0008
        /*0012*/ 	.short	0x0024
        /*0014*/ 	.byte	0x00, 0xf0, 0x11, 0x00


	//----- nvinfo : EIATTR_KPARAM_INFO
	.align		4
.L_111:
        /*0018*/ 	.byte	0x04, 0x17
        /*001a*/ 	.short	(.L_113 - .L_112)
.L_112:
        /*001c*/ 	.word	0x00000000
        /*0020*/ 	.short	0x0007
        /*0022*/ 	.short	0x0020
        /*0024*/ 	.byte	0x00, 0xf0, 0x11, 0x00


	//----- nvinfo : EIATTR_KPARAM_INFO
	.align		4
.L_113:
        /*0028*/ 	.byte	0x04, 0x17
        /*002a*/ 	.short	(.L_115 - .L_114)
.L_114:
        /*002c*/ 	.word	0x00000000
        /*0030*/ 	.short	0x0006
        /*0032*/ 	.short	0x001c
        /*0034*/ 	.byte	0x00, 0xf0, 0x11, 0x00


	//----- nvinfo : EIATTR_KPARAM_INFO
	.align		4
.L_115:
        /*0038*/ 	.byte	0x04, 0x17
        /*003a*/ 	.short	(.L_117 - .L_116)
.L_116:
        /*003c*/ 	.word	0x00000000
        /*0040*/ 	.short	0x0005
        /*0042*/ 	.short	0x0018
        /*0044*/ 	.byte	0x00, 0xf0, 0x11, 0x00


	//----- nvinfo : EIATTR_KPARAM_INFO
	.align		4
.L_117:
        /*0048*/ 	.byte	0x04, 0x17
        /*004a*/ 	.short	(.L_119 - .L_118)
.L_118:
        /*004c*/ 	.word	0x00000000
        /*0050*/ 	.short	0x0004
        /*0052*/ 	.short	0x0014
        /*0054*/ 	.byte	0x00, 0xf0, 0x11, 0x00


	//----- nvinfo : EIATTR_KPARAM_INFO
	.align		4
.L_119:
        /*0058*/ 	.byte	0x04, 0x17
        /*005a*/ 	.short	(.L_121 - .L_120)
.L_120:
        /*005c*/ 	.word	0x00000000
        /*0060*/ 	.short	0x0003
        /*0062*/ 	.short	0x0010
        /*0064*/ 	.byte	0x00, 0xf0, 0x11, 0x00


	//----- nvinfo : EIATTR_KPARAM_INFO
	.align		4
.L_121:
        /*0068*/ 	.byte	0x04, 0x17
        /*006a*/ 	.short	(.L_123 - .L_122)
.L_122:
        /*006c*/ 	.word	0x00000000
        /*0070*/ 	.short	0x0002
        /*0072*/ 	.short	0x000c
        /*0074*/ 	.byte	0x00, 0xf0, 0x11, 0x00


	//----- nvinfo : EIATTR_KPARAM_INFO
	.align		4
.L_123:
        /*0078*/ 	.byte	0x04, 0x17
        /*007a*/ 	.short	(.L_125 - .L_124)
.L_124:
        /*007c*/ 	.word	0x00000000
        /*0080*/ 	.short	0x0001
        /*0082*/ 	.short	0x0008
        /*0084*/ 	.byte	0x00, 0xf0, 0x11, 0x00


	//----- nvinfo : EIATTR_KPARAM_INFO
	.align		4
.L_125:
        /*0088*/ 	.byte	0x04, 0x17
        /*008a*/ 	.short	(.L_127 - .L_126)
.L_126:
        /*008c*/ 	.word	0x00000000
        /*0090*/ 	.short	0x0000
        /*0092*/ 	.short	0x0000
        /*0094*/ 	.byte	0x00, 0xf5, 0x21, 0x00


	//----- nvinfo : EIATTR_SPARSE_MMA_MASK
	.align		4
.L_127:
        /*0098*/ 	.byte	0x03, 0x50
        /*009a*/ 	.short	0x0000


	//----- nvinfo : EIATTR_MAXREG_COUNT
	.align		4
        /*009c*/ 	.byte	0x03, 0x1b
        /*009e*/ 	.short	0x00ff


	//----- nvinfo : EIATTR_NUM_BARRIERS
	.align		4
        /*00a0*/ 	.byte	0x02, 0x4c
        /*00a2*/ 	.byte	0x01
	.zero		1


	//----- nvinfo : EIATTR_MERCURY_ISA_VERSION
	.align		4
        /*00a4*/ 	.byte	0x03, 0x5f
        /*00a6*/ 	.short	0x0101


	//----- nvinfo : EIATTR_VRC_CTA_INIT_COUNT
	.align		4
        /*00a8*/ 	.byte	0x02, 0x4a
	.zero		1
	.zero		1


	//----- nvinfo : EIATTR_EXIT_INSTR_OFFSETS
	.align		4
        /*00ac*/ 	.byte	0x04, 0x1c
        /*00ae*/ 	.short	(.L_129 - .L_128)


	//   ....[0]....
.L_128:
        /*00b0*/ 	.word	0x00000c70


	//   ....[1]....
        /*00b4*/ 	.word	0x00000f00


	//   ....[2]....
        /*00b8*/ 	.word	0x00001130


	//----- nvinfo : EIATTR_CRS_STACK_SIZE
	.align		4
.L_129:
        /*00bc*/ 	.byte	0x04, 0x1e
        /*00be*/ 	.short	(.L_131 - .L_130)
.L_130:
        /*00c0*/ 	.word	0x00000000


	//----- nvinfo : EIATTR_CBANK_PARAM_SIZE
	.align		4
.L_131:
        /*00c4*/ 	.byte	0x03, 0x19
        /*00c6*/ 	.short	0x0028


	//----- nvinfo : EIATTR_PARAM_CBANK
	.align		4
        /*00c8*/ 	.byte	0x04, 0x0a
        /*00ca*/ 	.short	(.L_133 - .L_132)
	.align		4
.L_132:
        /*00cc*/ 	.word	index@(.nv.constant0._Z15phase1_cal_cudaPiiiiiiiii)
        /*00d0*/ 	.short	0x0380
        /*00d2*/ 	.short	0x0028


	//----- nvinfo : EIATTR_SW_WAR
	.align		4
.L_133:
        /*00d4*/ 	.byte	0x04, 0x36
        /*00d6*/ 	.short	(.L_135 - .L_134)
.L_134:
        /*00d8*/ 	.word	0x00000008
.L_135:


//--------------------- .nv.callgraph             --------------------------
	.section	.nv.callgraph,"",@"SHT_CUDA_CALLGRAPH"
	.align	4
	.sectionentsize	8
	.align		4
        /*0000*/ 	.word	0x00000000
	.align		4
        /*0004*/ 	.word	0xffffffff
	.align		4
        /*0008*/ 	.word	0x00000000
	.align		4
        /*000c*/ 	.word	0xfffffffe
	.align		4
        /*0010*/ 	.word	0x00000000
	.align		4
        /*0014*/ 	.word	0xfffffffd
	.align		4
        /*0018*/ 	.word	0x00000000
	.align		4
        /*001c*/ 	.word	0xfffffffc


//--------------------- .text._Z16phase22_cal_cudaPiiiiiiiii --------------------------
	.section	.text._Z16phase22_cal_cudaPiiiiiiiii,"ax",@progbits
	.align	128
        .global         _Z16phase22_cal_cudaPiiiiiiiii
        .type           _Z16phase22_cal_cudaPiiiiiiiii,@function
        .size           _Z16phase22_cal_cudaPiiiiiiiii,(.L_x_195 - _Z16phase22_cal_cudaPiiiiiiiii)
        .other          _Z16phase22_cal_cudaPiiiiiiiii,@"STO_CUDA_ENTRY STV_DEFAULT"
_Z16phase22_cal_cudaPiiiiiiiii:
.text._Z16phase22_cal_cudaPiiiiiiiii:
[----:B------:R-:W-:Y:S08]  /*0000*/  LDC R1, c[0x0][0x37c] ;  /* 0x0000df00ff017b82 */ /* 0x000ff00000000800 */
[----:B------:R-:W0:Y:S01]  /*0010*/  S2UR UR4, SR_CTAID.X ;  /* 0x00000000000479c3 */ /* 0x000e220000002500 */
[----:B------:R-:W1:Y:S01]  /*0020*/  S2R R7, SR_TID.X ;  /* 0x0000000000077919 */ /* 0x000e620000002100 */
[----:B------:R-:W0:Y:S01]  /*0030*/  LDCU.64 UR6, c[0x0][0x398] ;  /* 0x00007300ff0677ac */ /* 0x000e220008000a00 */
[----:B------:R-:W-:Y:S05]  /*0040*/  BSSY.RECONVERGENT B0, `(.L_x_0) ;  /* 0x0000054000007945 */ /* 0x000fea0003800200 */
[----:B------:R-:W2:Y:S08]  /*0050*/  LDC R5, c[0x0][0x390] ;  /* 0x0000e400ff057b82 */ /* 0x000eb00000000800 */
[----:B------:R-:W3:Y:S01]  /*0060*/  S2UR UR5, SR_CTAID.Y ;  /* 0x00000000000579c3 */ /* 0x000ee20000002600 */
[----:B0-----:R-:W-:-:S06]  /*0070*/  UIADD3 UR4, UPT, UPT, UR4, UR6, URZ ;  /* 0x0000000604047290 */ /* 0x001fcc000fffe0ff */
[----:B--2---:R-:W-:-:S05]  /*0080*/  IMAD R6, R5, UR4, RZ ;  /* 0x0000000405067c24 */ /* 0x004fca000f8e02ff */
[----:B------:R-:W0:Y:S01]  /*0090*/  LDCU UR4, c[0x0][0x388] ;  /* 0x00007100ff0477ac */ /* 0x000e220008000800 */
[C---:B------:R-:W-:Y:S02]  /*00a0*/  IMAD.IADD R4, R6.reuse, 0x1, R5 ;  /* 0x0000000106047824 */ /* 0x040fe400078e0205 */
[----:B-1----:R-:W-:Y:S01]  /*00b0*/  IMAD.IADD R3, R6, 0x1, R7 ;  /* 0x0000000106037824 */ /* 0x002fe200078e0207 */
[----:B---3--:R-:W-:Y:S01]  /*00c0*/  UIADD3 UR5, UPT, UPT, UR5, UR7, URZ ;  /* 0x0000000705057290 */ /* 0x008fe2000fffe0ff */
[----:B------:R-:W1:Y:S03]  /*00d0*/  LDCU.64 UR6, c[0x0][0x358] ;  /* 0x00006b00ff0677ac */ /* 0x000e660008000a00 */
[----:B------:R-:W-:Y:S02]  /*00e0*/  ISETP.GE.AND P0, PT, R3, R4, PT ;  /* 0x000000040300720c */ /* 0x000fe40003f06270 */
[----:B------:R-:W-:-:S04]  /*00f0*/  IMAD R2, R5, UR5, RZ ;  /* 0x0000000505027c24 */ /* 0x000fc8000f8e02ff */
[----:B------:R-:W-:-:S07]  /*0100*/  IMAD.IADD R0, R2, 0x1, R5 ;  /* 0x0000000102007824 */ /* 0x000fce00078e0205 */
[----:B0-----:R-:W-:Y:S05]  /*0110*/  @P0 BRA `(.L_x_1) ;  /* 0x0000000400180947 */ /* 0x001fea0003800000 */
[----:B------:R-:W0:Y:S01]  /*0120*/  S2R R13, SR_TID.Y ;  /* 0x00000000000d7919 */ /* 0x000e220000002200 */
[----:B------:R-:W2:Y:S01]  /*0130*/  LDC R5, c[0x0][0x364] ;  /* 0x0000d900ff057b82 */ /* 0x000ea20000000800 */
[----:B------:R-:W-:-:S07]  /*0140*/  MOV R15, R3 ;  /* 0x00000003000f7202 */ /* 0x000fce0000000f00 */
[----:B------:R-:W3:Y:S01]  /*0150*/  LDC R12, c[0x0][0x360] ;  /* 0x0000d800ff0c7b82 */ /* 0x000ee20000000800 */
[----:B0-----:R-:W-:-:S07]  /*0160*/  IMAD.IADD R13, R2, 0x1, R13 ;  /* 0x00000001020d7824 */ /* 0x001fce00078e020d */
.L_x_8:
[----:B------:R-:W-:Y:S01]  /*0170*/  ISETP.GE.AND P0, PT, R13, R0, PT ;  /* 0x000000000d00720c */ /* 0x000fe20003f06270 */
[----:B------:R-:W-:-:S12]  /*0180*/  BSSY.RECONVERGENT B1, `(.L_x_2) ;  /* 0x000001b000017945 */ /* 0x000fd80003800200 */
[----:B01--4-:R-:W-:Y:S05]  /*0190*/  @P0 BRA `(.L_x_3) ;  /* 0x0000000000640947 */ /* 0x013fea0003800000 */
[----:B------:R-:W0:Y:S01]  /*01a0*/  S2R R11, SR_CgaCtaId ;  /* 0x00000000000b7919 */ /* 0x000e220000008800 */
[----:B------:R-:W4:Y:S01]  /*01b0*/  LDC.64 R8, c[0x0][0x380] ;  /* 0x0000e000ff087b82 */ /* 0x000f220000000a00 */
[----:B------:R-:W-:Y:S01]  /*01c0*/  MOV R10, 0x400 ;  /* 0x00000400000a7802 */ /* 0x000fe20000000f00 */
[----:B------:R-:W-:Y:S01]  /*01d0*/  IMAD.IADD R14, R15, 0x1, -R6 ;  /* 0x000000010f0e7824 */ /* 0x000fe200078e0a06 */
[----:B------:R-:W-:Y:S01]  /*01e0*/  MOV R16, R13 ;  /* 0x0000000d00107202 */ /* 0x000fe20000000f00 */
[----:B--2---:R-:W-:Y:S01]  /*01f0*/  IMAD.SHL.U32 R17, R5, 0x4, RZ ;  /* 0x0000000405117824 */ /* 0x004fe200078e00ff */
[----:B0-----:R-:W-:-:S07]  /*0200*/  LEA R20, R11, R10, 0x18 ;  /* 0x0000000a0b147211 */ /* 0x001fce00078ec0ff */
.L_x_4:
[----:B------:R-:W-:-:S04]  /*0210*/  IMAD R11, R15, UR4, R16 ;  /* 0x000000040f0b7c24 */ /* 0x000fc8000f8e0210 */
[----:B0---4-:R-:W-:-:S05]  /*0220*/  IMAD.WIDE R10, R11, 0x4, R8 ;  /* 0x000000040b0a7825 */ /* 0x011fca00078e0208 */
[----:B-1----:R-:W2:Y:S01]  /*0230*/  LDG.E R18, desc[UR6][R10.64] ;  /* 0x000000060a127981 */ /* 0x002ea2000c1e1900 */
[----:B------:R-:W-:Y:S01]  /*0240*/  IMAD.IADD R19, R16, 0x1, -R2 ;  /* 0x0000000110137824 */ /* 0x000fe200078e0a02 */
[----:B------:R-:W-:-:S03]  /*0250*/  IADD3 R16, PT, PT, R5, R16, RZ ;  /* 0x0000001005107210 */ /* 0x000fc60007ffe0ff */
[----:B------:R-:W-:Y:S01]  /*0260*/  IMAD R19, R14, 0x40, R19 ;  /* 0x000000400e137824 */ /* 0x000fe200078e0213 */
[----:B------:R-:W-:-:S03]  /*0270*/  ISETP.GE.AND P0, PT, R16, R0, PT ;  /* 0x000000001000720c */ /* 0x000fc60003f06270 */
[----:B------:R-:W-:-:S05]  /*0280*/  IMAD R19, R19, 0x4, R20 ;  /* 0x0000000413137824 */ /* 0x000fca00078e0214 */
[----:B--2---:R0:W-:Y:S05]  /*0290*/  STS [R19], R18 ;  /* 0x0000001213007388 */ /* 0x0041ea0000000800 */
[----:B------:R-:W-:Y:S05]  /*02a0*/  @P0 BRA `(.L_x_3) ;  /* 0x0000000000200947 */ /* 0x000fea0003800000 */
[----:B------:R-:W-:-:S05]  /*02b0*/  IADD3 R10, P0, PT, R17, R10, RZ ;  /* 0x0000000a110a7210 */ /* 0x000fca0007f1e0ff */
[----:B------:R-:W-:-:S05]  /*02c0*/  IMAD.X R11, RZ, RZ, R11, P0 ;  /* 0x000000ffff0b7224 */ /* 0x000fca00000e060b */
[----:B------:R-:W2:Y:S01]  /*02d0*/  LDG.E R10, desc[UR6][R10.64] ;  /* 0x000000060a0a7981 */ /* 0x000ea2000c1e1900 */
[----:B0-----:R-:W-:Y:S02]  /*02e0*/  IMAD.IADD R19, R17, 0x1, R19 ;  /* 0x0000000111137824 */ /* 0x001fe400078e0213 */
[----:B------:R-:W-:-:S05]  /*02f0*/  IMAD.IADD R16, R16, 0x1, R5 ;  /* 0x0000000110107824 */ /* 0x000fca00078e0205 */
[----:B------:R-:W-:Y:S01]  /*0300*/  ISETP.GE.AND P0, PT, R16, R0, PT ;  /* 0x000000001000720c */ /* 0x000fe20003f06270 */
[----:B--2---:R0:W-:-:S12]  /*0310*/  STS [R19], R10 ;  /* 0x0000000a13007388 */ /* 0x0041d80000000800 */
[----:B------:R-:W-:Y:S05]  /*0320*/  @!P0 BRA `(.L_x_4) ;  /* 0xfffffffc00b88947 */ /* 0x000fea000383ffff */
.L_x_3:
[----:B-1----:R-:W-:Y:S05]  /*0330*/  BSYNC.RECONVERGENT B1 ;  /* 0x0000000000017941 */ /* 0x002fea0003800200 */
.L_x_2:
[----:B---3--:R-:W-:-:S04]  /*0340*/  IADD3 R15, PT, PT, R12, R15, RZ ;  /* 0x0000000f0c0f7210 */ /* 0x008fc80007ffe0ff */
[----:B------:R-:W-:-:S13]  /*0350*/  ISETP.GE.AND P0, PT, R15, R4, PT ;  /* 0x000000040f00720c */ /* 0x000fda0003f06270 */
[----:B------:R-:W-:Y:S05]  /*0360*/  @P0 BRA `(.L_x_1) ;  /* 0x0000000000840947 */ /* 0x000fea0003800000 */
[----:B------:R-:W-:Y:S01]  /*0370*/  ISETP.GE.AND P0, PT, R13, R0, PT ;  /* 0x000000000d00720c */ /* 0x000fe20003f06270 */
[----:B------:R-:W-:-:S12]  /*0380*/  BSSY.RECONVERGENT B1, `(.L_x_5) ;  /* 0x000001c000017945 */ /* 0x000fd80003800200 */
[----:B------:R-:W-:Y:S05]  /*0390*/  @P0 BRA `(.L_x_6) ;  /* 0x0000000000680947 */ /* 0x000fea0003800000 */
[----:B------:R-:W1:Y:S01]  /*03a0*/  S2R R11, SR_CgaCtaId ;  /* 0x00000000000b7919 */ /* 0x000e620000008800 */
[----:B------:R-:W3:Y:S01]  /*03b0*/  LDC.64 R8, c[0x0][0x380] ;  /* 0x0000e000ff087b82 */ /* 0x000ee20000000a00 */
[----:B0-----:R-:W-:Y:S01]  /*03c0*/  MOV R10, 0x400 ;  /* 0x00000400000a7802 */ /* 0x001fe20000000f00 */
[----:B------:R-:W-:Y:S02]  /*03d0*/  IMAD.IADD R14, R15, 0x1, -R6 ;  /* 0x000000010f0e7824 */ /* 0x000fe400078e0a06 */
[----:B--2---:R-:W-:Y:S02]  /*03e0*/  IMAD.SHL.U32 R21, R5, 0x4, RZ ;  /* 0x0000000405157824 */ /* 0x004fe400078e00ff */
[----:B------:R-:W-:Y:S01]  /*03f0*/  IMAD.MOV.U32 R16, RZ, RZ, R13 ;  /* 0x000000ffff107224 */ /* 0x000fe200078e000d */
[----:B-1----:R-:W-:-:S07]  /*0400*/  LEA R20, R11, R10, 0x18 ;  /* 0x0000000a0b147211 */ /* 0x002fce00078ec0ff */
.L_x_7:
[----:B------:R-:W0:Y:S02]  /*0410*/  LDCU UR5, c[0x0][0x388] ;  /* 0x00007100ff0577ac */ /* 0x000e240008000800 */
[----:B0-----:R-:W-:-:S04]  /*0420*/  IMAD R11, R15, UR5, R16 ;  /* 0x000000050f0b7c24 */ /* 0x001fc8000f8e0210 */
[----:B---34-:R-:W-:-:S05]  /*0430*/  IMAD.WIDE R10, R11, 0x4, R8 ;  /* 0x000000040b0a7825 */ /* 0x018fca00078e0208 */
[----:B------:R-:W2:Y:S01]  /*0440*/  LDG.E R17, desc[UR6][R10.64] ;  /* 0x000000060a117981 */ /* 0x000ea2000c1e1900 */
[----:B------:R-:W-:Y:S01]  /*0450*/  IADD3 R19, PT, PT, -R2, R16, RZ ;  /* 0x0000001002137210 */ /* 0x000fe20007ffe1ff */
[----:B------:R-:W-:-:S04]  /*0460*/  IMAD.IADD R16, R5, 0x1, R16 ;  /* 0x0000000105107824 */ /* 0x000fc800078e0210 */
[----:B------:R-:W-:Y:S01]  /*0470*/  IMAD R19, R14, 0x40, R19 ;  /* 0x000000400e137824 */ /* 0x000fe200078e0213 */
[----:B------:R-:W-:-:S03]  /*0480*/  ISETP.GE.AND P0, PT, R16, R0, PT ;  /* 0x000000001000720c */ /* 0x000fc60003f06270 */
[----:B------:R-:W-:-:S05]  /*0490*/  IMAD R18, R19, 0x4, R20 ;  /* 0x0000000413127824 */ /* 0x000fca00078e0214 */
[----:B--2---:R1:W-:Y:S05]  /*04a0*/  STS [R18], R17 ;  /* 0x0000001112007388 */ /* 0x0043ea0000000800 */
[----:B------:R-:W-:Y:S05]  /*04b0*/  @P0 BRA `(.L_x_6) ;  /* 0x0000000000200947 */ /* 0x000fea0003800000 */
[----:B------:R-:W-:-:S04]  /*04c0*/  IADD3 R10, P0, PT, R21, R10, RZ ;  /* 0x0000000a150a7210 */ /* 0x000fc80007f1e0ff */
[----:B------:R-:W-:-:S05]  /*04d0*/  IADD3.X R11, PT, PT, RZ, R11, RZ, P0, !PT ;  /* 0x0000000bff0b7210 */ /* 0x000fca00007fe4ff */
[----:B------:R-:W2:Y:S01]  /*04e0*/  LDG.E R10, desc[UR6][R10.64] ;  /* 0x000000060a0a7981 */ /* 0x000ea2000c1e1900 */
[----:B-1----:R-:W-:Y:S02]  /*04f0*/  IMAD.IADD R17, R21, 0x1, R18 ;  /* 0x0000000115117824 */ /* 0x002fe400078e0212 */
[----:B------:R-:W-:-:S05]  /*0500*/  IMAD.IADD R16, R16, 0x1, R5 ;  /* 0x0000000110107824 */ /* 0x000fca00078e0205 */
[----:B------:R-:W-:Y:S01]  /*0510*/  ISETP.GE.AND P0, PT, R16, R0, PT ;  /* 0x000000001000720c */ /* 0x000fe20003f06270 */
[----:B--2---:R4:W-:-:S12]  /*0520*/  STS [R17], R10 ;  /* 0x0000000a11007388 */ /* 0x0049d80000000800 */
[----:B------:R-:W-:Y:S05]  /*0530*/  @!P0 BRA `(.L_x_7) ;  /* 0xfffffffc00b48947 */ /* 0x000fea000383ffff */
.L_x_6:
[----:B------:R-:W-:Y:S05]  /*0540*/  BSYNC.RECONVERGENT B1 ;  /* 0x0000000000017941 */ /* 0x000fea0003800200 */
.L_x_5:
[----:B------:R-:W-:-:S05]  /*0550*/  IMAD.IADD R15, R15, 0x1, R12 ;  /* 0x000000010f0f7824 */ /* 0x000fca00078e020c */
[----:B------:R-:W-:-:S13]  /*0560*/  ISETP.GE.AND P0, PT, R15, R4, PT ;  /* 0x000000040f00720c */ /* 0x000fda0003f06270 */
[----:B------:R-:W-:Y:S05]  /*0570*/  @!P0 BRA `(.L_x_8) ;  /* 0xfffffff800fc8947 */ /* 0x000fea000383ffff */
.L_x_1:
[----:B-1----:R-:W-:Y:S05]  /*0580*/  BSYNC.RECONVERGENT B0 ;  /* 0x0000000000007941 */ /* 0x002fea0003800200 */
.L_x_0:
[----:B------:R-:W2:Y:S01]  /*0590*/  LDC R9, c[0x0][0x394] ;  /* 0x0000e500ff097b82 */ /* 0x000ea20000000800 */
[----:B------:R-:W1:Y:S01]  /*05a0*/  LDCU UR4, c[0x0][0x388] ;  /* 0x00007100ff0477ac */ /* 0x000e620008000800 */
[----:B------:R-:W-:Y:S06]  /*05b0*/  BSSY.RECONVERGENT B0, `(.L_x_9) ;  /* 0x000004b000007945 */ /* 0x000fec0003800200 */
[----:B------:R-:W3:Y:S01]  /*05c0*/  LDC R8, c[0x0][0x388] ;  /* 0x0000e200ff087b82 */ /* 0x000ee20000000800 */
[----:B--2---:R-:W-:-:S05]  /*05d0*/  SHF.L.U32 R5, R9, 0x6, RZ ;  /* 0x0000000609057819 */ /* 0x004fca00000006ff */
[C---:B----4-:R-:W-:Y:S01]  /*05e0*/  IMAD.IADD R17, R5.reuse, 0x1, R7 ;  /* 0x0000000105117824 */ /* 0x050fe200078e0207 */
[----:B---3--:R-:W-:-:S04]  /*05f0*/  VIADDMNMX R7, R5, 0x40, R8, PT ;  /* 0x0000004005077846 */ /* 0x008fc80003800108 */
[----:B------:R-:W-:-:S13]  /*0600*/  ISETP.GT.AND P0, PT, R7, R17, PT ;  /* 0x000000110700720c */ /* 0x000fda0003f04270 */
[----:B-1----:R-:W-:Y:S05]  /*0610*/  @!P0 BRA `(.L_x_10) ;  /* 0x0000000400108947 */ /* 0x002fea0003800000 */
[----:B------:R-:W1:Y:S01]  /*0620*/  S2R R15, SR_TID.Y ;  /* 0x00000000000f7919 */ /* 0x000e620000002200 */
[----:B------:R-:W2:Y:S01]  /*0630*/  LDC R13, c[0x0][0x364] ;  /* 0x0000d900ff0d7b82 */ /* 0x000ea20000000800 */
[----:B------:R-:W-:-:S07]  /*0640*/  IMAD R14, R9, 0x1000, R2 ;  /* 0x00001000090e7824 */ /* 0x000fce00078e0202 */
[----:B------:R-:W3:Y:S01]  /*0650*/  LDC R12, c[0x0][0x360] ;  /* 0x0000d800ff0c7b82 */ /* 0x000ee20000000800 */
[----:B-1----:R-:W-:-:S07]  /*0660*/  IMAD.IADD R15, R2, 0x1, R15 ;  /* 0x00000001020f7824 */ /* 0x002fce00078e020f */
.L_x_17:
[----:B------:R-:W-:Y:S01]  /*0670*/  ISETP.GE.AND P0, PT, R15, R0, PT ;  /* 0x000000000f00720c */ /* 0x000fe20003f06270 */
[----:B------:R-:W-:-:S12]  /*0680*/  BSSY.RECONVERGENT B1, `(.L_x_11) ;  /* 0x000001a000017945 */ /* 0x000fd80003800200 */
[----:B01-3--:R-:W-:Y:S05]  /*0690*/  @P0 BRA `(.L_x_12) ;  /* 0x0000000000600947 */ /* 0x00bfea0003800000 */
[----:B------:R-:W1:Y:S01]  /*06a0*/  S2R R11, SR_CgaCtaId ;  /* 0x00000000000b7919 */ /* 0x000e620000008800 */
[----:B------:R-:W4:Y:S01]  /*06b0*/  LDC.64 R8, c[0x0][0x380] ;  /* 0x0000e000ff087b82 */ /* 0x000f220000000a00 */
[----:B0-----:R-:W-:Y:S01]  /*06c0*/  MOV R10, 0x400 ;  /* 0x00000400000a7802 */ /* 0x001fe20000000f00 */
[----:B--2---:R-:W-:Y:S01]  /*06d0*/  IMAD.SHL.U32 R19, R13, 0x4, RZ ;  /* 0x000000040d137824 */ /* 0x004fe200078e00ff */
[----:B------:R-:W-:Y:S01]  /*06e0*/  LEA R16, R17, -R14, 0x6 ;  /* 0x8000000e11107211 */ /* 0x000fe200078e30ff */
[----:B------:R-:W-:Y:S01]  /*06f0*/  IMAD.MOV.U32 R18, RZ, RZ, R15 ;  /* 0x000000ffff127224 */ /* 0x000fe200078e000f */
[----:B-1----:R-:W-:-:S07]  /*0700*/  LEA R22, R11, R10, 0x18 ;  /* 0x0000000a0b167211 */ /* 0x002fce00078ec0ff */
.L_x_13:
[----:B------:R-:W-:-:S04]  /*0710*/  IMAD R11, R17, UR4, R18 ;  /* 0x00000004110b7c24 */ /* 0x000fc8000f8e0212 */
[----:B0---4-:R-:W-:-:S05]  /*0720*/  IMAD.WIDE R10, R11, 0x4, R8 ;  /* 0x000000040b0a7825 */ /* 0x011fca00078e0208 */
[----:B------:R-:W2:Y:S01]  /*0730*/  LDG.E R20, desc[UR6][R10.64] ;  /* 0x000000060a147981 */ /* 0x000ea2000c1e1900 */
[--C-:B------:R-:W-:Y:S02]  /*0740*/  IMAD.IADD R21, R16, 0x1, R18.reuse ;  /* 0x0000000110157824 */ /* 0x100fe400078e0212 */
[----:B------:R-:W-:-:S03]  /*0750*/  IMAD.IADD R18, R13, 0x1, R18 ;  /* 0x000000010d127824 */ /* 0x000fc600078e0212 */
[----:B------:R-:W-:Y:S02]  /*0760*/  LEA R21, R21, R22, 0x2 ;  /* 0x0000001615157211 */ /* 0x000fe400078e10ff */
[----:B------:R-:W-:-:S03]  /*0770*/  ISETP.GE.AND P0, PT, R18, R0, PT ;  /* 0x000000001200720c */ /* 0x000fc60003f06270 */
[----:B--2---:R1:W-:Y:S10]  /*0780*/  STS [R21+0x8000], R20 ;  /* 0x0080001415007388 */ /* 0x0043f40000000800 */
[----:B------:R-:W-:Y:S05]  /*0790*/  @P0 BRA `(.L_x_12) ;  /* 0x0000000000200947 */ /* 0x000fea0003800000 */
[----:B------:R-:W-:-:S05]  /*07a0*/  IADD3 R10, P0, PT, R19, R10, RZ ;  /* 0x0000000a130a7210 */ /* 0x000fca0007f1e0ff */
[----:B------:R-:W-:-:S05]  /*07b0*/  IMAD.X R11, RZ, RZ, R11, P0 ;  /* 0x000000ffff0b7224 */ /* 0x000fca00000e060b */
[----:B------:R-:W2:Y:S01]  /*07c0*/  LDG.E R10, desc[UR6][R10.64] ;  /* 0x000000060a0a7981 */ /* 0x000ea2000c1e1900 */
[----:B-1----:R-:W-:Y:S01]  /*07d0*/  IMAD.IADD R21, R19, 0x1, R21 ;  /* 0x0000000113157824 */ /* 0x002fe200078e0215 */
[----:B------:R-:W-:-:S04]  /*07e0*/  IADD3 R18, PT, PT, R18, R13, RZ ;  /* 0x0000000d12127210 */ /* 0x000fc80007ffe0ff */
[----:B------:R-:W-:Y:S01]  /*07f0*/  ISETP.GE.AND P0, PT, R18, R0, PT ;  /* 0x000000001200720c */ /* 0x000fe20003f06270 */
[----:B--2---:R0:W-:-:S12]  /*0800*/  STS [R21+0x8000], R10 ;  /* 0x0080000a15007388 */ /* 0x0041d80000000800 */
[----:B------:R-:W-:Y:S05]  /*0810*/  @!P0 BRA `(.L_x_13) ;  /* 0xfffffffc00bc8947 */ /* 0x000fea000383ffff */
.L_x_12:
[----:B------:R-:W-:Y:S05]  /*0820*/  BSYNC.RECONVERGENT B1 ;  /* 0x0000000000017941 */ /* 0x000fea0003800200 */
.L_x_11:
[----:B---3--:R-:W-:-:S05]  /*0830*/  IMAD.IADD R17, R12, 0x1, R17 ;  /* 0x000000010c117824 */ /* 0x008fca00078e0211 */
[----:B------:R-:W-:-:S13]  /*0840*/  ISETP.GE.AND P0, PT, R17, R7, PT ;  /* 0x000000071100720c */ /* 0x000fda0003f06270 */
[----:B------:R-:W-:Y:S05]  /*0850*/  @P0 BRA `(.L_x_10) ;  /* 0x0000000000800947 */ /* 0x000fea0003800000 */
[----:B------:R-:W-:Y:S01]  /*0860*/  ISETP.GE.AND P0, PT, R15, R0, PT ;  /* 0x000000000f00720c */ /* 0x000fe20003f06270 */
[----:B------:R-:W-:-:S12]  /*0870*/  BSSY.RECONVERGENT B1, `(.L_x_14) ;  /* 0x000001b000017945 */ /* 0x000fd80003800200 */
[----:B------:R-:W-:Y:S05]  /*0880*/  @P0 BRA `(.L_x_15) ;  /* 0x0000000000640947 */ /* 0x000fea0003800000 */
[----:B------:R-:W3:Y:S01]  /*0890*/  S2R R11, SR_CgaCtaId ;  /* 0x00000000000b7919 */ /* 0x000ee20000008800 */
[----:B------:R-:W4:Y:S01]  /*08a0*/  LDC.64 R8, c[0x0][0x380] ;  /* 0x0000e000ff087b82 */ /* 0x000f220000000a00 */
[----:B0-----:R-:W-:Y:S01]  /*08b0*/  MOV R10, 0x400 ;  /* 0x00000400000a7802 */ /* 0x001fe20000000f00 */
[----:B------:R-:W-:Y:S01]  /*08c0*/  IMAD R16, R17, 0x40, -R14 ;  /* 0x0000004011107824 */ /* 0x000fe200078e0a0e */
[----:B------:R-:W-:Y:S01]  /*08d0*/  MOV R18, R15 ;  /* 0x0000000f00127202 */ /* 0x000fe20000000f00 */
[----:B-12---:R-:W-:Y:S01]  /*08e0*/  IMAD.SHL.U32 R21, R13, 0x4, RZ ;  /* 0x000000040d157824 */ /* 0x006fe200078e00ff */
[----:B---3--:R-:W-:-:S07]  /*08f0*/  LEA R23, R11, R10, 0x18 ;  /* 0x0000000a0b177211 */ /* 0x008fce00078ec0ff */
.L_x_16:
[----:B0-----:R-:W0:Y:S02]  /*0900*/  LDCU UR5, c[0x0][0x388] ;  /* 0x00007100ff0577ac */ /* 0x001e240008000800 */
[----:B0-----:R-:W-:-:S04]  /*0910*/  IMAD R11, R17, UR5, R18 ;  /* 0x00000005110b7c24 */ /* 0x001fc8000f8e0212 */
[----:B----4-:R-:W-:-:S05]  /*0920*/  IMAD.WIDE R10, R11, 0x4, R8 ;  /* 0x000000040b0a7825 */ /* 0x010fca00078e0208 */
[----:B------:R-:W2:Y:S01]  /*0930*/  LDG.E R19, desc[UR6][R10.64] ;  /* 0x000000060a137981 */ /* 0x000ea2000c1e1900 */
[--C-:B------:R-:W-:Y:S02]  /*0940*/  IMAD.IADD R20, R16, 0x1, R18.reuse ;  /* 0x0000000110147824 */ /* 0x100fe400078e0212 */
[----:B------:R-:W-:Y:S02]  /*0950*/  IMAD.IADD R18, R13, 0x1, R18 ;  /* 0x000000010d127824 */ /* 0x000fe400078e0212 */
[----:B------:R-:W-:-:S03]  /*0960*/  IMAD R20, R20, 0x4, R23 ;  /* 0x0000000414147824 */ /* 0x000fc600078e0217 */
[----:B------:R-:W-:Y:S02]  /*0970*/  ISETP.GE.AND P0, PT, R18, R0, PT ;  /* 0x000000001200720c */ /* 0x000fe40003f06270 */
[----:B--2---:R3:W-:Y:S11]  /*0980*/  STS [R20+0x8000], R19 ;  /* 0x0080001314007388 */ /* 0x0047f60000000800 */
[----:B------:R-:W-:Y:S05]  /*0990*/  @P0 BRA `(.L_x_15) ;  /* 0x0000000000200947 */ /* 0x000fea0003800000 */
[----:B------:R-:W-:-:S04]  /*09a0*/  IADD3 R10, P0, PT, R21, R10, RZ ;  /* 0x0000000a150a7210 */ /* 0x000fc80007f1e0ff */
[----:B------:R-:W-:-:S05]  /*09b0*/  IADD3.X R11, PT, PT, RZ, R11, RZ, P0, !PT ;  /* 0x0000000bff0b7210 */ /* 0x000fca00007fe4ff */
[----:B------:R-:W2:Y:S01]  /*09c0*/  LDG.E R10, desc[UR6][R10.64] ;  /* 0x000000060a0a7981 */ /* 0x000ea2000c1e1900 */
[----:B---3--:R-:W-:Y:S02]  /*09d0*/  IMAD.IADD R19, R21, 0x1, R20 ;  /* 0x0000000115137824 */ /* 0x008fe400078e0214 */
[----:B------:R-:W-:-:S05]  /*09e0*/  IMAD.IADD R18, R18, 0x1, R13 ;  /* 0x0000000112127824 */ /* 0x000fca00078e020d */
[----:B------:R-:W-:Y:S01]  /*09f0*/  ISETP.GE.AND P0, PT, R18, R0, PT ;  /* 0x000000001200720c */ /* 0x000fe20003f06270 */
[----:B--2---:R0:W-:-:S12]  /*0a00*/  STS [R19+0x8000], R10 ;  /* 0x0080000a13007388 */ /* 0x0041d80000000800 */
[----:B------:R-:W-:Y:S05]  /*0a10*/  @!P0 BRA `(.L_x_16) ;  /* 0xfffffffc00b88947 */ /* 0x000fea000383ffff */
.L_x_15:
[----:B------:R-:W-:Y:S05]  /*0a20*/  BSYNC.RECONVERGENT B1 ;  /* 0x0000000000017941 */ /* 0x000fea0003800200 */
.L_x_14:
[----:B------:R-:W-:-:S05]  /*0a30*/  IMAD.IADD R17, R17, 0x1, R12 ;  /* 0x0000000111117824 */ /* 0x000fca00078e020c */
[----:B------:R-:W-:-:S13]  /*0a40*/  ISETP.GE.AND P0, PT, R17, R7, PT ;  /* 0x000000071100720c */ /* 0x000fda0003f06270 */
[----:B------:R-:W-:Y:S05]  /*0a50*/  @!P0 BRA `(.L_x_17) ;  /* 0xfffffffc00048947 */ /* 0x000fea000383ffff */
.L_x_10:
[----:B------:R-:W-:Y:S05]  /*0a60*/  BSYNC.RECONVERGENT B0 ;  /* 0x0000000000007941 */ /* 0x000fea0003800200 */
.L_x_9:
[----:B------:R-:W4:Y:S08]  /*0a70*/  LDC R8, c[0x0][0x388] ;  /* 0x0000e200ff087b82 */ /* 0x000f300000000800 */
[----:B------:R-:W-:Y:S01]  /*0a80*/  BAR.SYNC.DEFER_BLOCKING 0x0 ;  /* 0x0000000000007b1d */ /* 0x000fe20000010000 */
[----:B----4-:R-:W-:-:S04]  /*0a90*/  ISETP.GE.AND P0, PT, R5, R8, PT ;  /* 0x000000080500720c */ /* 0x010fc80003f06270 */
[----:B------:R-:W-:-:S13]  /*0aa0*/  ISETP.EQ.OR P0, PT, R5, 0x7fffffc0, P0 ;  /* 0x7fffffc00500780c */ /* 0x000fda0000702670 */
[----:B------:R-:W-:Y:S05]  /*0ab0*/  @P0 BRA `(.L_x_18) ;  /* 0x0000000400800947 */ /* 0x000fea0003800000 */
[----:B--2---:R-:W2:Y:S01]  /*0ac0*/  S2R R13, SR_TID.Y ;  /* 0x00000000000d7919 */ /* 0x004ea20000002200 */
[----:B------:R-:W4:Y:S01]  /*0ad0*/  LDC R9, c[0x0][0x364] ;  /* 0x0000d900ff097b82 */ /* 0x000f220000000800 */
[----:B------:R-:W5:Y:S01]  /*0ae0*/  LDCU UR4, c[0x0][0x394] ;  /* 0x00007280ff0477ac */ /* 0x000f620008000800 */
[----:B0-----:R-:W-:-:S06]  /*0af0*/  MOV R10, R5 ;  /* 0x00000005000a7202 */ /* 0x001fcc0000000f00 */
[----:B------:R-:W0:Y:S01]  /*0b00*/  LDC R8, c[0x0][0x360] ;  /* 0x0000d800ff087b82 */ /* 0x000e220000000800 */
[----:B-----5:R-:W-:Y:S01]  /*0b10*/  USHF.L.U32 UR4, UR4, 0xc, URZ ;  /* 0x0000000c04047899 */ /* 0x020fe200080006ff */
[--C-:B--2---:R-:W-:Y:S02]  /*0b20*/  IMAD.IADD R11, R2, 0x1, R13.reuse ;  /* 0x00000001020b7824 */ /* 0x104fe400078e020d */
[----:B------:R-:W-:Y:S01]  /*0b30*/  IMAD R12, R6, -0x40, R13 ;  /* 0xffffffc0060c7824 */ /* 0x000fe200078e020d */
[----:B----4-:R-:W-:-:S08]  /*0b40*/  IADD3 R13, PT, PT, R2, R13, R9 ;  /* 0x0000000d020d7210 */ /* 0x010fd00007ffe009 */
.L_x_28:
[----:B------:R-:W-:Y:S01]  /*0b50*/  ISETP.GE.AND P0, PT, R3, R4, PT ;  /* 0x000000040300720c */ /* 0x000fe20003f06270 */
[----:B------:R-:W-:-:S12]  /*0b60*/  BSSY.RECONVERGENT B0, `(.L_x_19) ;  /* 0x0000051000007945 */ /* 0x000fd80003800200 */
[----:B012---:R-:W-:Y:S05]  /*0b70*/  @P0 BRA `(.L_x_20) ;  /* 0x00000004003c0947 */ /* 0x007fea0003800000 */
[----:B------:R-:W-:Y:S01]  /*0b80*/  LEA R14, R10, -UR4, 0x6 ;  /* 0x800000040a0e7c11 */ /* 0x000fe2000f8e30ff */
[----:B------:R-:W-:-:S07]  /*0b90*/  IMAD.MOV.U32 R15, RZ, RZ, R3 ;  /* 0x000000ffff0f7224 */ /* 0x000fce00078e0003 */
.L_x_27:
[----:B-1-3--:R-:W1:Y:S01]  /*0ba0*/  S2R R19, SR_CgaCtaId ;  /* 0x0000000000137919 */ /* 0x00ae620000008800 */
[----:B------:R-:W-:Y:S01]  /*0bb0*/  ISETP.GE.AND P0, PT, R11, R0, PT ;  /* 0x000000000b00720c */ /* 0x000fe20003f06270 */
[----:B------:R-:W-:Y:S01]  /*0bc0*/  IMAD.IADD R16, R15, 0x1, -R6 ;  /* 0x000000010f107824 */ /* 0x000fe200078e0a06 */
[----:B------:R-:W-:Y:S01]  /*0bd0*/  IADD3 R17, PT, PT, -R5, R10, RZ ;  /* 0x0000000a05117210 */ /* 0x000fe20007ffe1ff */
[----:B------:R-:W-:Y:S01]  /*0be0*/  BSSY.RECONVERGENT B1, `(.L_x_21) ;  /* 0x0000022000017945 */ /* 0x000fe20003800200 */
[----:B------:R-:W-:-:S03]  /*0bf0*/  MOV R18, 0x400 ;  /* 0x0000040000127802 */ /* 0x000fc60000000f00 */
[----:B------:R-:W-:Y:S01]  /*0c00*/  IMAD R17, R16, 0x40, R17 ;  /* 0x0000004010117824 */ /* 0x000fe200078e0211 */
[----:B01----:R-:W-:-:S05]  /*0c10*/  LEA R20, R19, R18, 0x18 ;  /* 0x0000001213147211 */ /* 0x003fca00078ec0ff */
[----:B------:R-:W-:Y:S01]  /*0c20*/  IMAD R17, R17, 0x4, R20 ;  /* 0x0000000411117824 */ /* 0x000fe200078e0214 */
[----:B--2---:R-:W-:Y:S06]  /*0c30*/  @P0 BRA `(.L_x_22) ;  /* 0x0000000000700947 */ /* 0x004fec0003800000 */
[----:B------:R-:W1:Y:S01]  /*0c40*/  S2R R19, SR_TID.Y ;  /* 0x0000000000137919 */ /* 0x000e620000002200 */
[----:B------:R-:W-:Y:S01]  /*0c50*/  IMAD R18, R15, 0x40, R12 ;  /* 0x000000400f127824 */ /* 0x000fe200078e020c */
[----:B------:R2:W3:Y:S03]  /*0c60*/  LDS R16, [R17] ;  /* 0x0000000011107984 */ /* 0x0004e60000000800 */
[----:B------:R-:W-:Y:S02]  /*0c70*/  IMAD R18, R18, 0x4, R20 ;  /* 0x0000000412127824 */ /* 0x000fe400078e0214 */
[----:B-1----:R-:W-:-:S05]  /*0c80*/  VIADD R19, R19, -UR4 ;  /* 0x8000000413137c36 */ /* 0x002fca0008000000 */
[----:B------:R-:W-:-:S05]  /*0c90*/  LEA R19, R10, R19, 0x6 ;  /* 0x000000130a137211 */ /* 0x000fca00078e30ff */
[----:B------:R-:W-:Y:S01]  /*0ca0*/  IMAD R21, R19, 0x4, R20 ;  /* 0x0000000413157824 */ /* 0x000fe200078e0214 */
[----:B------:R-:W-:Y:S01]  /*0cb0*/  MOV R19, R13 ;  /* 0x0000000d00137202 */ /* 0x000fe20000000f00 */
[----:B------:R-:W-:Y:S02]  /*0cc0*/  IMAD.MOV.U32 R20, RZ, RZ, R11 ;  /* 0x000000ffff147224 */ /* 0x000fe400078e000b */
[----:B--23--:R-:W-:-:S07]  /*0cd0*/  VIADD R22, R21, 0x8000 ;  /* 0x0000800015167836 */ /* 0x00cfce0000000000 */
.L_x_23:
[----:B------:R-:W-:Y:S01]  /*0ce0*/  LDS R21, [R22] ;  /* 0x0000000016157984 */ /* 0x000fe20000000800 */
[----:B------:R-:W-:-:S03]  /*0cf0*/  ISETP.GE.AND P0, PT, R19, R0, PT ;  /* 0x000000001300720c */ /* 0x000fc60003f06270 */
[----:B--2---:R-:W1:Y:S02]  /*0d00*/  LDS R23, [R18] ;  /* 0x0000000012177984 */ /* 0x004e640000000800 */
[----:B-1----:R-:W-:-:S05]  /*0d10*/  VIADDMNMX R21, R21, R16, R23, PT ;  /* 0x0000001015157246 */ /* 0x002fca0003800117 */
[----:B------:R1:W-:Y:S03]  /*0d20*/  STS [R18], R21 ;  /* 0x0000001512007388 */ /* 0x0003e60000000800 */
[----:B------:R-:W-:Y:S05]  /*0d30*/  @P0 BRA `(.L_x_22) ;  /* 0x0000000000300947 */ /* 0x000fea0003800000 */
[C---:B-1----:R-:W-:Y:S01]  /*0d40*/  IMAD R21, R9.reuse, 0x4, R22 ;  /* 0x0000000409157824 */ /* 0x042fe200078e0216 */
[C---:B------:R-:W-:Y:S01]  /*0d50*/  LEA R23, R9.reuse, R18, 0x2 ;  /* 0x0000001209177211 */ /* 0x040fe200078e10ff */
[C---:B------:R-:W-:Y:S01]  /*0d60*/  IMAD R19, R9.reuse, 0x2, R19 ;  /* 0x0000000209137824 */ /* 0x040fe200078e0213 */
[C---:B------:R-:W-:Y:S01]  /*0d70*/  IADD3 R20, PT, PT, R9.reuse, R20, R9 ;  /* 0x0000001409147210 */ /* 0x040fe20007ffe009 */
[C---:B------:R-:W-:Y:S02]  /*0d80*/  IMAD R18, R9.reuse, 0x8, R18 ;  /* 0x0000000809127824 */ /* 0x040fe400078e0212 */
[----:B------:R-:W-:Y:S01]  /*0d90*/  LDS R21, [R21] ;  /* 0x0000000015157984 */ /* 0x000fe20000000800 */
[----:B------:R-:W-:Y:S01]  /*0da0*/  ISETP.GE.AND P0, PT, R20, R0, PT ;  /* 0x000000001400720c */ /* 0x000fe20003f06270 */
[----:B------:R-:W-:Y:S02]  /*0db0*/  IMAD R22, R9, 0x8, R22 ;  /* 0x0000000809167824 */ /* 0x000fe400078e0216 */
[----:B------:R-:W1:Y:S02]  /*0dc0*/  LDS R24, [R23] ;  /* 0x0000000017187984 */ /* 0x000e640000000800 */
[----:B-1----:R-:W-:-:S05]  /*0dd0*/  VIADDMNMX R24, R21, R16, R24, PT ;  /* 0x0000001015187246 */ /* 0x002fca0003800118 */
[----:B------:R2:W-:Y:S03]  /*0de0*/  STS [R23], R24 ;  /* 0x0000001817007388 */ /* 0x0005e60000000800 */
[----:B------:R-:W-:Y:S05]  /*0df0*/  @!P0 BRA `(.L_x_23) ;  /* 0xfffffffc00b88947 */ /* 0x000fea000383ffff */
.L_x_22:
[----:B------:R-:W-:Y:S05]  /*0e00*/  BSYNC.RECONVERGENT B1 ;  /* 0x0000000000017941 */ /* 0x000fea0003800200 */
.L_x_21:
[----:B0-----:R-:W-:-:S04]  /*0e10*/  IADD3 R15, PT, PT, R8, R15, RZ ;  /* 0x0000000f080f7210 */ /* 0x001fc80007ffe0ff */
[----:B------:R-:W-:-:S13]  /*0e20*/  ISETP.GE.AND P0, PT, R15, R4, PT ;  /* 0x000000040f00720c */ /* 0x000fda0003f06270 */
[----:B------:R-:W-:Y:S05]  /*0e30*/  @P0 BRA `(.L_x_20) ;  /* 0x00000000008c0947 */ /* 0x000fea0003800000 */
[----:B------:R-:W-:Y:S01]  /*0e40*/  ISETP.GE.AND P0, PT, R11, R0, PT ;  /* 0x000000000b00720c */ /* 0x000fe20003f06270 */
[----:B------:R-:W-:Y:S01]  /*0e50*/  BSSY.RECONVERGENT B1, `(.L_x_24) ;  /* 0x000001e000017945 */ /* 0x000fe20003800200 */
[----:B------:R-:W-:-:S11]  /*0e60*/  IMAD R16, R8, 0x100, R17 ;  /* 0x0000010008107824 */ /* 0x000fd600078e0211 */
[----:B------:R-:W-:Y:S05]  /*0e70*/  @P0 BRA `(.L_x_25) ;  /* 0x00000000006c0947 */ /* 0x000fea0003800000 */
[----:B------:R-:W0:Y:S01]  /*0e80*/  LDS R16, [R16] ;  /* 0x0000000010107984 */ /* 0x000e220000000800 */
[----:B-1----:R-:W-:Y:S01]  /*0e90*/  MOV R18, 0x400 ;  /* 0x0000040000127802 */ /* 0x002fe20000000f00 */
[----:B------:R-:W-:Y:S01]  /*0ea0*/  IMAD.IADD R17, R15, 0x1, -R6 ;  /* 0x000000010f117824 */ /* 0x000fe200078e0a06 */
[----:B------:R-:W1:Y:S02]  /*0eb0*/  S2R R19, SR_CgaCtaId ;  /* 0x0000000000137919 */ /* 0x000e640000008800 */
[----:B-1----:R-:W-:Y:S01]  /*0ec0*/  LEA R18, R19, R18, 0x18 ;  /* 0x0000001213127211 */ /* 0x002fe200078ec0ff */
[----:B------:R-:W-:-:S07]  /*0ed0*/  IMAD.MOV.U32 R19, RZ, RZ, R11 ;  /* 0x000000ffff137224 */ /* 0x000fce00078e000b */
.L_x_26:
[----:B------:R-:W-:Y:S01]  /*0ee0*/  IADD3 R20, PT, PT, -R2, R19, RZ ;  /* 0x0000001302147210 */ /* 0x000fe20007ffe1ff */
[----:B--2---:R-:W-:-:S04]  /*0ef0*/  IMAD.IADD R24, R9, 0x1, R19 ;  /* 0x0000000109187824 */ /* 0x004fc800078e0213 */
[--C-:B------:R-:W-:Y:S01]  /*0f00*/  IMAD R23, R17, 0x40, R20.reuse ;  /* 0x0000004011177824 */ /* 0x100fe200078e0214 */
[----:B------:R-:W-:Y:S01]  /*0f10*/  ISETP.GE.AND P0, PT, R24, R0, PT ;  /* 0x000000001800720c */ /* 0x000fe20003f06270 */
[----:B------:R-:W-:-:S03]  /*0f20*/  IMAD.IADD R21, R14, 0x1, R20 ;  /* 0x000000010e157824 */ /* 0x000fc600078e0214 */
[----:B------:R-:W-:Y:S01]  /*0f30*/  LEA R23, R23, R18, 0x2 ;  /* 0x0000001217177211 */ /* 0x000fe200078e10ff */
[----:B------:R-:W-:-:S04]  /*0f40*/  IMAD R22, R21, 0x4, R18 ;  /* 0x0000000415167824 */ /* 0x000fc800078e0212 */
[----:B------:R-:W-:Y:S04]  /*0f50*/  LDS R20, [R23] ;  /* 0x0000000017147984 */ /* 0x000fe80000000800 */
[----:B------:R-:W0:Y:S02]  /*0f60*/  LDS R21, [R22+0x8000] ;  /* 0x0080000016157984 */ /* 0x000e240000000800 */
[----:B0-----:R-:W-:-:S05]  /*0f70*/  VIADDMNMX R20, R21, R16, R20, PT ;  /* 0x0000001015147246 */ /* 0x001fca0003800114 */
[----:B------:R0:W-:Y:S01]  /*0f80*/  STS [R23], R20 ;  /* 0x0000001417007388 */ /* 0x0001e20000000800 */
[----:B------:R-:W-:Y:S05]  /*0f90*/  @P0 BRA `(.L_x_25) ;  /* 0x0000000000240947 */ /* 0x000fea0003800000 */
[C---:B------:R-:W-:Y:S02]  /*0fa0*/  IMAD R22, R9.reuse, 0x4, R22 ;  /* 0x0000000409167824 */ /* 0x040fe400078e0216 */
[----:B0-----:R-:W-:-:S03]  /*0fb0*/  IMAD R20, R9, 0x4, R23 ;  /* 0x0000000409147824 */ /* 0x001fc600078e0217 */
[----:B------:R-:W-:Y:S04]  /*0fc0*/  LDS R19, [R22+0x8000] ;  /* 0x0080000016137984 */ /* 0x000fe80000000800 */
[----:B------:R-:W0:Y:S02]  /*0fd0*/  LDS R21, [R20] ;  /* 0x0000000014157984 */ /* 0x000e240000000800 */
[----:B0-----:R-:W-:Y:S02]  /*0fe0*/  VIADDMNMX R21, R19, R16, R21, PT ;  /* 0x0000001013157246 */ /* 0x001fe40003800115 */
[----:B------:R-:W-:-:S03]  /*0ff0*/  IADD3 R19, PT, PT, R24, R9, RZ ;  /* 0x0000000918137210 */ /* 0x000fc60007ffe0ff */
[----:B------:R3:W-:Y:S01]  /*1000*/  STS [R20], R21 ;  /* 0x0000001514007388 */ /* 0x0007e20000000800 */
[----:B------:R-:W-:-:S13]  /*1010*/  ISETP.GE.AND P0, PT, R19, R0, PT ;  /* 0x000000001300720c */ /* 0x000fda0003f06270 */
[----:B---3--:R-:W-:Y:S05]  /*1020*/  @!P0 BRA `(.L_x_26) ;  /* 0xfffffffc00ac8947 */ /* 0x008fea000383ffff */
.L_x_25:
[----:B------:R-:W-:Y:S05]  /*1030*/  BSYNC.RECONVERGENT B1 ;  /* 0x0000000000017941 */ /* 0x000fea0003800200 */
.L_x_24:
[----:B------:R-:W-:-:S05]  /*1040*/  IMAD.IADD R15, R15, 0x1, R8 ;  /* 0x000000010f0f7824 */ /* 0x000fca00078e0208 */
[----:B------:R-:W-:-:S13]  /*1050*/  ISETP.GE.AND P0, PT, R15, R4, PT ;  /* 0x000000040f00720c */ /* 0x000fda0003f06270 */
[----:B------:R-:W-:Y:S05]  /*1060*/  @!P0 BRA `(.L_x_27) ;  /* 0xfffffff800cc8947 */ /* 0x000fea000383ffff */
.L_x_20:
[----:B------:R-:W-:Y:S05]  /*1070*/  BSYNC.RECONVERGENT B0 ;  /* 0x0000000000007941 */ /* 0x000fea0003800200 */
.L_x_19:
[----:B------:R-:W-:Y:S01]  /*1080*/  VIADD R10, R10, 0x1 ;  /* 0x000000010a0a7836 */ /* 0x000fe20000000000 */
[----:B------:R-:W-:Y:S04]  /*1090*/  BAR.SYNC.DEFER_BLOCKING 0x0 ;  /* 0x0000000000007b1d */ /* 0x000fe80000010000 */
[----:B------:R-:W-:-:S13]  /*10a0*/  ISETP.GE.AND P0, PT, R10, R7, PT ;  /* 0x000000070a00720c */ /* 0x000fda0003f06270 */
[----:B------:R-:W-:Y:S05]  /*10b0*/  @!P0 BRA `(.L_x_28) ;  /* 0xfffffff800a48947 */ /* 0x000fea000383ffff */
.L_x_18:
[----:B------:R-:W-:-:S13]  /*10c0*/  ISETP.GE.AND P0, PT, R3, R4, PT ;  /* 0x000000040300720c */ /* 0x000fda0003f06270 */
[----:B------:R-:W-:Y:S05]  /*10d0*/  @P0 EXIT ;  /* 0x000000000000094d */ /* 0x000fea0003800000 */
[----:B------:R-:W4:Y:S01]  /*10e0*/  S2R R7, SR_TID.Y ;  /* 0x0000000000077919 */ /* 0x000f220000002200 */
[----:B------:R-:W0:Y:S01]  /*10f0*/  LDC R5, c[0x0][0x364] ;  /* 0x0000d900ff057b82 */ /* 0x000e220000000800 */
[----:B------:R-:W0:Y:S01]  /*1100*/  LDCU UR5, c[0x0][0x388] ;  /* 0x00007100ff0577ac */ /* 0x000e220008000800 */
[----:B------:R-:W0:Y:S01]  /*1110*/  LDCU UR8, c[0x0][0x388] ;  /* 0x00007100ff0877ac */ /* 0x000e220008000800 */
[----:B------:R-:W0:Y:S01]  /*1120*/  LDCU UR4, c[0x0][0x360] ;  /* 0x00006c00ff0477ac */ /* 0x000e220008000800 */
[----:B----4-:R-:W-:-:S07]  /*1130*/  IADD3 R7, PT, PT, R2, R7, RZ ;  /* 0x0000000702077210 */ /* 0x010fce0007ffe0ff */
.L_x_35:
[----:B------:R-:W-:Y:S01]  /*1140*/  ISETP.GE.AND P0, PT, R7, R0, PT ;  /* 0x000000000700720c */ /* 0x000fe20003f06270 */
[----:B------:R-:W-:-:S12]  /*1150*/  BSSY.RECONVERGENT B0, `(.L_x_29) ;  /* 0x000001b000007945 */ /* 0x000fd80003800200 */
[----:B0---4-:R-:W-:Y:S05]  /*1160*/  @P0 BRA `(.L_x_30) ;  /* 0x0000000000640947 */ /* 0x011fea0003800000 */
[----:B------:R-:W3:Y:S01]  /*1170*/  S2R R11, SR_CgaCtaId ;  /* 0x00000000000b7919 */ /* 0x000ee20000008800 */
[----:B0-----:R-:W0:Y:S01]  /*1180*/  LDC.64 R8, c[0x0][0x380] ;  /* 0x0000e000ff087b82 */ /* 0x001e220000000a00 */
[----:B------:R-:W-:Y:S01]  /*1190*/  MOV R10, 0x400 ;  /* 0x00000400000a7802 */ /* 0x000fe20000000f00 */
[----:B------:R-:W-:Y:S01]  /*11a0*/  IMAD.IADD R17, R3, 0x1, -R6 ;  /* 0x0000000103117824 */ /* 0x000fe200078e0a06 */
[----:B------:R-:W-:Y:S01]  /*11b0*/  MOV R12, R7 ;  /* 0x00000007000c7202 */ /* 0x000fe20000000f00 */
[----:B--2---:R-:W-:Y:S01]  /*11c0*/  IMAD.SHL.U32 R13, R5, 0x4, RZ ;  /* 0x00000004050d7824 */ /* 0x004fe200078e00ff */
[----:B---3--:R-:W-:-:S07]  /*11d0*/  LEA R19, R11, R10, 0x18 ;  /* 0x0000000a0b137211 */ /* 0x008fce00078ec0ff */
.L_x_31:
[----:B0-----:R-:W-:Y:S02]  /*11e0*/  IMAD.IADD R10, R12, 0x1, -R2 ;  /* 0x000000010c0a7824 */ /* 0x001fe400078e0a02 */
[----:B------:R-:W-:Y:S02]  /*11f0*/  IMAD R11, R3, UR5, R12 ;  /* 0x00000005030b7c24 */ /* 0x000fe4000f8e020c */
[----:B------:R-:W-:Y:S02]  /*1200*/  IMAD R10, R17, 0x40, R10 ;  /* 0x00000040110a7824 */ /* 0x000fe400078e020a */
[----:B------:R-:W-:-:S03]  /*1210*/  IMAD.IADD R12, R5, 0x1, R12 ;  /* 0x00000001050c7824 */ /* 0x000fc600078e020c */
[----:B------:R-:W-:Y:S01]  /*1220*/  LEA R14, R10, R19, 0x2 ;  /* 0x000000130a0e7211 */ /* 0x000fe200078e10ff */
[----:B0-----:R-:W-:Y:S01]  /*1230*/  IMAD.WIDE R10, R11, 0x4, R8 ;  /* 0x000000040b0a7825 */ /* 0x001fe200078e0208 */
[----:B------:R-:W-:-:S03]  /*1240*/  ISETP.GE.AND P0, PT, R12, R0, PT ;  /* 0x000000000c00720c */ /* 0x000fc60003f06270 */
[----:B------:R-:W0:Y:S04]  /*1250*/  LDS R15, [R14] ;  /* 0x000000000e0f7984 */ /* 0x000e280000000800 */
[----:B0-----:R4:W-:Y:S06]  /*1260*/  STG.E desc[UR6][R10.64], R15 ;  /* 0x0000000f0a007986 */ /* 0x0019ec000c101906 */
[----:B------:R-:W-:Y:S05]  /*1270*/  @P0 BRA `(.L_x_30) ;  /* 0x0000000000200947 */ /* 0x000fea0003800000 */
[C---:B------:R-:W-:Y:S01]  /*1280*/  IMAD.IADD R14, R13.reuse, 0x1, R14 ;  /* 0x000000010d0e7824 */ /* 0x040fe200078e020e */
[----:B----4-:R-:W-:Y:S01]  /*1290*/  IADD3 R10, P0, PT, R13, R10, RZ ;  /* 0x0000000a0d0a7210 */ /* 0x010fe20007f1e0ff */
[----:B------:R-:W-:-:S03]  /*12a0*/  IMAD.IADD R12, R12, 0x1, R5 ;  /* 0x000000010c0c7824 */ /* 0x000fc600078e0205 */
[----:B------:R-:W0:Y:S01]  /*12b0*/  LDS R15, [R14] ;  /* 0x000000000e0f7984 */ /* 0x000e220000000800 */
[----:B------:R-:W-:Y:S02]  /*12c0*/  IADD3.X R11, PT, PT, RZ, R11, RZ, P0, !PT ;  /* 0x0000000bff0b7210 */ /* 0x000fe400007fe4ff */
[----:B------:R-:W-:-:S03]  /*12d0*/  ISETP.GE.AND P0, PT, R12, R0, PT ;  /* 0x000000000c00720c */ /* 0x000fc60003f06270 */
[----:B0-----:R0:W-:Y:S10]  /*12e0*/  STG.E desc[UR6][R10.64], R15 ;  /* 0x0000000f0a007986 */ /* 0x0011f4000c101906 */
[----:B------:R-:W-:Y:S05]  /*12f0*/  @!P0 BRA `(.L_x_31) ;  /* 0xfffffffc00b88947 */ /* 0x000fea000383ffff */
.L_x_30:
[----:B0-----:R-:W-:Y:S05]  /*1300*/  BSYNC.RECONVERGENT B0 ;  /* 0x0000000000007941 */ /* 0x001fea0003800200 */
.L_x_29:
[----:B----4-:R-:W-:-:S05]  /*1310*/  VIADD R15, R3, UR4 ;  /* 0x00000004030f7c36 */ /* 0x010fca0008000000 */
[----:B------:R-:W-:-:S13]  /*1320*/  ISETP.GE.AND P0, PT, R15, R4, PT ;  /* 0x000000040f00720c */ /* 0x000fda0003f06270 */
[----:B------:R-:W-:Y:S05]  /*1330*/  @P0 EXIT ;  /* 0x000000000000094d */ /* 0x000fea0003800000 */
[----:B------:R-:W-:Y:S01]  /*1340*/  ISETP.GE.AND P0, PT, R7, R0, PT ;  /* 0x000000000700720c */ /* 0x000fe20003f06270 */
[----:B------:R-:W-:-:S12]  /*1350*/  BSSY.RECONVERGENT B0, `(.L_x_32) ;  /* 0x000001b000007945 */ /* 0x000fd80003800200 */
[----:B------:R-:W-:Y:S05]  /*1360*/  @P0 BRA `(.L_x_33) ;  /* 0x0000000000640947 */ /* 0x000fea0003800000 */
[----:B------:R-:W1:Y:S01]  /*1370*/  S2R R10, SR_CgaCtaId ;  /* 0x00000000000a7919 */ /* 0x000e620000008800 */
[----:B------:R-:W0:Y:S01]  /*1380*/  LDC.64 R8, c[0x0][0x380] ;  /* 0x0000e000ff087b82 */ /* 0x000e220000000a00 */
[----:B------:R-:W-:Y:S01]  /*1390*/  MOV R3, 0x400 ;  /* 0x0000040000037802 */ /* 0x000fe20000000f00 */
[----:B---3--:R-:W-:Y:S01]  /*13a0*/  IMAD.SHL.U32 R19, R5, 0x4, RZ ;  /* 0x0000000405137824 */ /* 0x008fe200078e00ff */
[----:B------:R-:W-:Y:S02]  /*13b0*/  IADD3 R17, PT, PT, -R6, R15, RZ ;  /* 0x0000000f06117210 */ /* 0x000fe40007ffe1ff */
[----:B-1----:R-:W-:Y:S01]  /*13c0*/  LEA R21, R10, R3, 0x18 ;  /* 0x000000030a157211 */ /* 0x002fe200078ec0ff */
[----:B------:R-:W-:-:S07]  /*13d0*/  IMAD.MOV.U32 R3, RZ, RZ, R7 ;  /* 0x000000ffff037224 */ /* 0x000fce00078e0007 */
.L_x_34:
[-C--:B----4-:R-:W-:Y:S01]  /*13e0*/  IADD3 R10, PT, PT, -R2, R3.reuse, RZ ;  /* 0x00000003020a7210 */ /* 0x090fe20007ffe1ff */
[----:B------:R-:W-:Y:S01]  /*13f0*/  IMAD R11, R15, UR8, R3 ;  /* 0x000000080f0b7c24 */ /* 0x000fe2000f8e0203 */
[----:B------:R-:W-:-:S03]  /*1400*/  IADD3 R3, PT, PT, R5, R3, RZ ;  /* 0x0000000305037210 */ /* 0x000fc60007ffe0ff */
[----:B------:R-:W-:Y:S01]  /*1410*/  IMAD R10, R17, 0x40, R10 ;  /* 0x00000040110a7824 */ /* 0x000fe200078e020a */
[----:B------:R-:W-:-:S03]  /*1420*/  ISETP.GE.AND P0, PT, R3, R0, PT ;  /* 0x000000000300720c */ /* 0x000fc60003f06270 */
[----:B------:R-:W-:Y:S02]  /*1430*/  IMAD R12, R10, 0x4, R21 ;  /* 0x000000040a0c7824 */ /* 0x000fe400078e0215 */
[----:B0-----:R-:W-:-:S03]  /*1440*/  IMAD.WIDE R10, R11, 0x4, R8 ;  /* 0x000000040b0a7825 */ /* 0x001fc600078e0208 */
[----:B--2---:R-:W0:Y:S04]  /*1450*/  LDS R13, [R12] ;  /* 0x000000000c0d7984 */ /* 0x004e280000000800 */
[----:B0-----:R0:W-:Y:S01]  /*1460*/  STG.E desc[UR6][R10.64], R13 ;  /* 0x0000000d0a007986 */ /* 0x0011e2000c101906 */
[----:B------:R-:W-:Y:S05]  /*1470*/  @P0 BRA `(.L_x_33) ;  /* 0x0000000000200947 */ /* 0x000fea0003800000 */
[C---:B------:R-:W-:Y:S01]  /*1480*/  IMAD.IADD R12, R19.reuse, 0x1, R12 ;  /* 0x00000001130c7824 */ /* 0x040fe200078e020c */
[----:B0-----:R-:W-:Y:S02]  /*1490*/  IADD3 R10, P0, PT, R19, R10, RZ ;  /* 0x0000000a130a7210 */ /* 0x001fe40007f1e0ff */
[----:B------:R-:W-:Y:S02]  /*14a0*/  IADD3 R3, PT, PT, R3, R5, RZ ;  /* 0x0000000503037210 */ /* 0x000fe40007ffe0ff */
[----:B------:R-:W0:Y:S01]  /*14b0*/  LDS R13, [R12] ;  /* 0x000000000c0d7984 */ /* 0x000e220000000800 */
[----:B------:R-:W-:Y:S01]  /*14c0*/  IMAD.X R11, RZ, RZ, R11, P0 ;  /* 0x000000ffff0b7224 */ /* 0x000fe200000e060b */
[----:B------:R-:W-:-:S04]  /*14d0*/  ISETP.GE.AND P0, PT, R3, R0, PT ;  /* 0x000000000300720c */ /* 0x000fc80003f06270 */
[----:B0-----:R4:W-:Y:S09]  /*14e0*/  STG.E desc[UR6][R10.64], R13 ;  /* 0x0000000d0a007986 */ /* 0x0019f2000c101906 */
[----:B------:R-:W-:Y:S05]  /*14f0*/  @!P0 BRA `(.L_x_34) ;  /* 0xfffffffc00b88947 */ /* 0x000fea000383ffff */
.L_x_33:
[----:B------:R-:W-:Y:S05]  /*1500*/  BSYNC.RECONVERGENT B0 ;  /* 0x0000000000007941 */ /* 0x000fea0003800200 */
.L_x_32:
[----:B------:R-:W-:-:S05]  /*1510*/  VIADD R3, R15, UR4 ;  /* 0x000000040f037c36 */ /* 0x000fca0008000000 */
[----:B------:R-:W-:-:S13]  /*1520*/  ISETP.GE.AND P0, PT, R3, R4, PT ;  /* 0x000000040300720c */ /* 0x000fda0003f06270 */
[----:B------:R-:W-:Y:S05]  /*1530*/  @!P0 BRA `(.L_x_35) ;  /* 0xfffffffc00008947 */ /* 0x000fea000383ffff */
[----:B------:R-:W-:Y:S05]  /*1540*/  EXIT ;  /* 0x000000000000794d */ /* 0x000fea0003800000 */
.L_x_36:
[----:B------:R-:W-:-:S00]  /*1550*/  BRA `(.L_x_36) ;  /* 0xfffffffc00fc7947 */ /* 0x000fc0000383ffff */
[----:B------:R-:W-:-:S00]  /*1560*/  NOP ;  /* 0x0000000000007918 */ /* 0x000fc00000000000 */
        /* <DEDUP_REMOVED lines=9> */
.L_x_195:


//--------------------- .text._Z16phase21_cal_cudaPiiiiiiiii --------------------------
	.section	.text._Z16phase21_cal_cudaPiiiiiiiii,"ax",@progbits
	.align	128
        .global         _Z16phase21_cal_cudaPiiiiiiiii
        .type           _Z16phase21_cal_cudaPiiiiiiiii,@function
        .size           _Z16phase21_cal_cudaPiiiiiiiii,(.L_x_196 - _Z16phase21_cal_cudaPiiiiiiiii)
        .other          _Z16phase21_cal_cudaPiiiiiiiii,@"STO_CUDA_ENTRY STV_DEFAULT"
_Z16phase21_cal_cudaPiiiiiiiii:
.text._Z16phase21_cal_cudaPiiiiiiiii:
[----:B------:R-:W-:Y:S08]  /*0000*/  LDC R1, c[0x0][0x37c] ;  /* 0x0000df00ff017b82 */ /* 0x000ff00000000800 */
[----:B------:R-:W0:Y:S01]  /*0010*/  S2UR UR4, SR_CTAID.X ;  /* 0x00000000000479c3 */ /* 0x000e220000002500 */
[----:B------:R-:W1:Y:S01]  /*0020*/  S2R R3, SR_TID.X ;  /* 0x0000000000037919 */ /* 0x000e620000002100 */
[----:B------:R-:W0:Y:S01]  /*0030*/  LDCU.64 UR6, c[0x0][0x398] ;  /* 0x00007300ff0677ac */ /* 0x000e220008000a00 */
[----:B------:R-:W-:Y:S01]  /*0040*/  BSSY.RECONVERGENT B0, `(.L_x_37) ;  /* 0x0000057000007945 */ /* 0x000fe20003800200 */
[----:B------:R-:W2:Y:S04]  /*0050*/  LDCU.64 UR8, c[0x0][0x358] ;  /* 0x00006b00ff0877ac */ /* 0x000ea80008000a00 */
[----:B------:R-:W3:Y:S08]  /*0060*/  LDC R6, c[0x0][0x390] ;  /* 0x0000e400ff067b82 */ /* 0x000ef00000000800 */
[----:B------:R-:W4:Y:S01]  /*0070*/  S2UR UR5, SR_CTAID.Y ;  /* 0x00000000000579c3 */ /* 0x000f220000002600 */
[----:B0-----:R-:W-:Y:S01]  /*0080*/  UIADD3 UR4, UPT, UPT, UR4, UR6, URZ ;  /* 0x0000000604047290 */ /* 0x001fe2000fffe0ff */
[----:B------:R-:W0:Y:S05]  /*0090*/  LDCU UR6, c[0x0][0x388] ;  /* 0x00007100ff0677ac */ /* 0x000e2a0008000800 */
[----:B---3--:R-:W-:-:S04]  /*00a0*/  IMAD R4, R6, UR4, RZ ;  /* 0x0000000406047c24 */ /* 0x008fc8000f8e02ff */
[C---:B-1----:R-:W-:Y:S02]  /*00b0*/  IMAD.IADD R3, R4.reuse, 0x1, R3 ;  /* 0x0000000104037824 */ /* 0x042fe400078e0203 */
[----:B------:R-:W-:Y:S01]  /*00c0*/  IMAD.IADD R2, R4, 0x1, R6 ;  /* 0x0000000104027824 */ /* 0x000fe200078e0206 */
[----:B----4-:R-:W-:-:S04]  /*00d0*/  UIADD3 UR4, UPT, UPT, UR5, UR7, URZ ;  /* 0x0000000705047290 */ /* 0x010fc8000fffe0ff */
[----:B------:R-:W-:Y:S02]  /*00e0*/  ISETP.GE.AND P0, PT, R3, R2, PT ;  /* 0x000000020300720c */ /* 0x000fe40003f06270 */
[----:B------:R-:W-:-:S11]  /*00f0*/  IMAD R0, R6, UR4, R6 ;  /* 0x0000000406007c24 */ /* 0x000fd6000f8e0206 */
[----:B0-2---:R-:W-:Y:S05]  /*0100*/  @P0 BRA `(.L_x_38) ;  /* 0x0000000400280947 */ /* 0x005fea0003800000 */
[----:B------:R-:W0:Y:S01]  /*0110*/  S2R R11, SR_TID.Y ;  /* 0x00000000000b7919 */ /* 0x000e220000002200 */
[----:B------:R-:W1:Y:S01]  /*0120*/  LDC R5, c[0x0][0x364] ;  /* 0x0000d900ff057b82 */ /* 0x000e620000000800 */
[----:B------:R-:W-:-:S07]  /*0130*/  IMAD.MOV.U32 R13, RZ, RZ, R3 ;  /* 0x000000ffff0d7224 */ /* 0x000fce00078e0003 */
[----:B------:R-:W2:Y:S01]  /*0140*/  LDC R10, c[0x0][0x360] ;  /* 0x0000d800ff0a7b82 */ /* 0x000ea20000000800 */
[----:B0-----:R-:W-:-:S07]  /*0150*/  IMAD R11, R6, UR4, R11 ;  /* 0x00000004060b7c24 */ /* 0x001fce000f8e020b */
.L_x_45:
[----:B------:R-:W-:Y:S01]  /*0160*/  ISETP.GE.AND P0, PT, R11, R0, PT ;  /* 0x000000000b00720c */ /* 0x000fe20003f06270 */
[----:B------:R-:W-:-:S12]  /*0170*/  BSSY.RECONVERGENT B1, `(.L_x_39) ;  /* 0x000001d000017945 */ /* 0x000fd80003800200 */
[----:B----4-:R-:W-:Y:S05]  /*0180*/  @P0 BRA `(.L_x_40) ;  /* 0x00000000006c0947 */ /* 0x010fea0003800000 */
[----:B------:R-:W0:Y:S01]  /*0190*/  S2R R17, SR_CgaCtaId ;  /* 0x0000000000117919 */ /* 0x000e220000008800 */
[----:B------:R-:W3:Y:S01]  /*01a0*/  LDC R23, c[0x0][0x390] ;  /* 0x0000e400ff177b82 */ /* 0x000ee20000000800 */
[----:B------:R-:W-:Y:S01]  /*01b0*/  MOV R8, 0x400 ;  /* 0x0000040000087802 */ /* 0x000fe20000000f00 */
[----:B-1----:R-:W-:Y:S01]  /*01c0*/  IMAD.SHL.U32 R15, R5, 0x4, RZ ;  /* 0x00000004050f7824 */ /* 0x002fe200078e00ff */
[----:B------:R-:W-:Y:S01]  /*01d0*/  IADD3 R21, PT, PT, -R4, R13, RZ ;  /* 0x0000000d04157210 */ /* 0x000fe20007ffe1ff */
[----:B------:R-:W-:-:S04]  /*01e0*/  IMAD.MOV.U32 R12, RZ, RZ, R11 ;  /* 0x000000ffff0c7224 */ /* 0x000fc800078e000b */
[----:B------:R-:W1:Y:S01]  /*01f0*/  LDC.64 R6, c[0x0][0x380] ;  /* 0x0000e000ff067b82 */ /* 0x000e620000000a00 */
[----:B0-----:R-:W-:-:S07]  /*0200*/  LEA R17, R17, R8, 0x18 ;  /* 0x0000000811117211 */ /* 0x001fce00078ec0ff */
.L_x_41:
[----:B------:R-:W-:-:S04]  /*0210*/  IMAD R9, R13, UR6, R12 ;  /* 0x000000060d097c24 */ /* 0x000fc8000f8e020c */
[----:B-1--4-:R-:W-:-:S05]  /*0220*/  IMAD.WIDE R8, R9, 0x4, R6 ;  /* 0x0000000409087825 */ /* 0x012fca00078e0206 */
[----:B0-----:R-:W4:Y:S01]  /*0230*/  LDG.E R14, desc[UR8][R8.64] ;  /* 0x00000008080e7981 */ /* 0x001f22000c1e1900 */
[----:B------:R-:W-:-:S06]  /*0240*/  UIADD3 UR5, UPT, UPT, -UR4, URZ, URZ ;  /* 0x000000ff04057290 */ /* 0x000fcc000fffe1ff */
[--C-:B---3--:R-:W-:Y:S02]  /*0250*/  IMAD R16, R23, UR5, R12.reuse ;  /* 0x0000000517107c24 */ /* 0x108fe4000f8e020c */
[----:B------:R-:W-:Y:S02]  /*0260*/  IMAD.IADD R12, R5, 0x1, R12 ;  /* 0x00000001050c7824 */ /* 0x000fe400078e020c */
[----:B------:R-:W-:-:S03]  /*0270*/  IMAD R16, R21, 0x40, R16 ;  /* 0x0000004015107824 */ /* 0x000fc600078e0210 */
[----:B------:R-:W-:Y:S02]  /*0280*/  ISETP.GE.AND P0, PT, R12, R0, PT ;  /* 0x000000000c00720c */ /* 0x000fe40003f06270 */
[----:B------:R-:W-:-:S05]  /*0290*/  LEA R16, R16, R17, 0x2 ;  /* 0x0000001110107211 */ /* 0x000fca00078e10ff */
[----:B----4-:R0:W-:Y:S06]  /*02a0*/  STS [R16], R14 ;  /* 0x0000000e10007388 */ /* 0x0101ec0000000800 */
[----:B------:R-:W-:Y:S05]  /*02b0*/  @P0 BRA `(.L_x_40) ;  /* 0x0000000000200947 */ /* 0x000fea0003800000 */
[----:B------:R-:W-:-:S05]  /*02c0*/  IADD3 R8, P0, PT, R15, R8, RZ ;  /* 0x000000080f087210 */ /* 0x000fca0007f1e0ff */
[----:B------:R-:W-:-:S05]  /*02d0*/  IMAD.X R9, RZ, RZ, R9, P0 ;  /* 0x000000ffff097224 */ /* 0x000fca00000e0609 */
[----:B------:R-:W3:Y:S01]  /*02e0*/  LDG.E R8, desc[UR8][R8.64] ;  /* 0x0000000808087981 */ /* 0x000ee2000c1e1900 */
[----:B------:R-:W-:Y:S01]  /*02f0*/  IMAD.IADD R19, R15, 0x1, R16 ;  /* 0x000000010f137824 */ /* 0x000fe200078e0210 */
[----:B------:R-:W-:-:S04]  /*0300*/  IADD3 R12, PT, PT, R12, R5, RZ ;  /* 0x000000050c0c7210 */ /* 0x000fc80007ffe0ff */
[----:B------:R-:W-:Y:S01]  /*0310*/  ISETP.GE.AND P0, PT, R12, R0, PT ;  /* 0x000000000c00720c */ /* 0x000fe20003f06270 */
[----:B---3--:R4:W-:-:S12]  /*0320*/  STS [R19], R8 ;  /* 0x0000000813007388 */ /* 0x0089d80000000800 */
[----:B------:R-:W-:Y:S05]  /*0330*/  @!P0 BRA `(.L_x_41) ;  /* 0xfffffffc00b48947 */ /* 0x000fea000383ffff */
.L_x_40:
[----:B------:R-:W-:Y:S05]  /*0340*/  BSYNC.RECONVERGENT B1 ;  /* 0x0000000000017941 */ /* 0x000fea0003800200 */
.L_x_39:
[----:B--2---:R-:W-:-:S05]  /*0350*/  IMAD.IADD R15, R10, 0x1, R13 ;  /* 0x000000010a0f7824 */ /* 0x004fca00078e020d */
[----:B------:R-:W-:-:S13]  /*0360*/  ISETP.GE.AND P0, PT, R15, R2, PT ;  /* 0x000000020f00720c */ /* 0x000fda0003f06270 */
[----:B------:R-:W-:Y:S05]  /*0370*/  @P0 BRA `(.L_x_38) ;  /* 0x00000000008c0947 */ /* 0x000fea0003800000 */
[----:B------:R-:W-:Y:S01]  /*0380*/  ISETP.GE.AND P0, PT, R11, R0, PT ;  /* 0x000000000b00720c */ /* 0x000fe20003f06270 */
[----:B------:R-:W-:-:S12]  /*0390*/  BSSY.RECONVERGENT B1, `(.L_x_42) ;  /* 0x000001e000017945 */ /* 0x000fd80003800200 */
[----:B------:R-:W-:Y:S05]  /*03a0*/  @P0 BRA `(.L_x_43) ;  /* 0x0000000000700947 */ /* 0x000fea0003800000 */
[----:B------:R-:W2:Y:S01]  /*03b0*/  S2R R9, SR_CgaCtaId ;  /* 0x0000000000097919 */ /* 0x000ea20000008800 */
[----:B------:R-:W3:Y:S01]  /*03c0*/  LDC R23, c[0x0][0x390] ;  /* 0x0000e400ff177b82 */ /* 0x000ee20000000800 */
[----:B----4-:R-:W-:Y:S01]  /*03d0*/  MOV R8, 0x400 ;  /* 0x0000040000087802 */ /* 0x010fe20000000f00 */
[----:B------:R-:W-:Y:S01]  /*03e0*/  IMAD.IADD R17, R15, 0x1, -R4 ;  /* 0x000000010f117824 */ /* 0x000fe200078e0a04 */
[----:B------:R-:W-:Y:S01]  /*03f0*/  MOV R12, R11 ;  /* 0x0000000b000c7202 */ /* 0x000fe20000000f00 */
[----:B-1----:R-:W-:-:S04]  /*0400*/  IMAD.SHL.U32 R19, R5, 0x4, RZ ;  /* 0x0000000405137824 */ /* 0x002fc800078e00ff */
[----:B------:R-:W1:Y:S01]  /*0410*/  LDC.64 R6, c[0x0][0x380] ;  /* 0x0000e000ff067b82 */ /* 0x000e620000000a00 */
[----:B--2---:R-:W-:-:S07]  /*0420*/  LEA R21, R9, R8, 0x18 ;  /* 0x0000000809157211 */ /* 0x004fce00078ec0ff */
.L_x_44:
[----:B------:R-:W2:Y:S02]  /*0430*/  LDCU UR5, c[0x0][0x388] ;  /* 0x00007100ff0577ac */ /* 0x000ea40008000800 */
[----:B--2---:R-:W-:-:S04]  /*0440*/  IMAD R9, R15, UR5, R12 ;  /* 0x000000050f097c24 */ /* 0x004fc8000f8e020c */
[----:B01----:R-:W-:-:S05]  /*0450*/  IMAD.WIDE R8, R9, 0x4, R6 ;  /* 0x0000000409087825 */ /* 0x003fca00078e0206 */
[----:B------:R-:W2:Y:S01]  /*0460*/  LDG.E R13, desc[UR8][R8.64] ;  /* 0x00000008080d7981 */ /* 0x000ea2000c1e1900 */
[----:B------:R-:W-:-:S06]  /*0470*/  UIADD3 UR5, UPT, UPT, -UR4, URZ, URZ ;  /* 0x000000ff04057290 */ /* 0x000fcc000fffe1ff */
[--C-:B0--3--:R-:W-:Y:S02]  /*0480*/  IMAD R14, R23, UR5, R12.reuse ;  /* 0x00000005170e7c24 */ /* 0x109fe4000f8e020c */
[----:B------:R-:W-:Y:S02]  /*0490*/  IMAD.IADD R12, R5, 0x1, R12 ;  /* 0x00000001050c7824 */ /* 0x000fe400078e020c */
[----:B------:R-:W-:-:S03]  /*04a0*/  IMAD R14, R17, 0x40, R14 ;  /* 0x00000040110e7824 */ /* 0x000fc600078e020e */
[----:B------:R-:W-:Y:S01]  /*04b0*/  ISETP.GE.AND P0, PT, R12, R0, PT ;  /* 0x000000000c00720c */ /* 0x000fe20003f06270 */
[----:B------:R-:W-:-:S05]  /*04c0*/  IMAD R14, R14, 0x4, R21 ;  /* 0x000000040e0e7824 */ /* 0x000fca00078e0215 */
[----:B--2---:R2:W-:Y:S07]  /*04d0*/  STS [R14], R13 ;  /* 0x0000000d0e007388 */ /* 0x0045ee0000000800 */
[----:B------:R-:W-:Y:S05]  /*04e0*/  @P0 BRA `(.L_x_43) ;  /* 0x0000000000200947 */ /* 0x000fea0003800000 */
[----:B------:R-:W-:-:S04]  /*04f0*/  IADD3 R8, P0, PT, R19, R8, RZ ;  /* 0x0000000813087210 */ /* 0x000fc80007f1e0ff */
[----:B------:R-:W-:-:S05]  /*0500*/  IADD3.X R9, PT, PT, RZ, R9, RZ, P0, !PT ;  /* 0x00000009ff097210 */ /* 0x000fca00007fe4ff */
[----:B------:R-:W3:Y:S01]  /*0510*/  LDG.E R8, desc[UR8][R8.64] ;  /* 0x0000000808087981 */ /* 0x000ee2000c1e1900 */
[----:B--2---:R-:W-:Y:S02]  /*0520*/  IMAD.IADD R13, R19, 0x1, R14 ;  /* 0x00000001130d7824 */ /* 0x004fe400078e020e */
[----:B------:R-:W-:-:S05]  /*0530*/  IMAD.IADD R12, R12, 0x1, R5 ;  /* 0x000000010c0c7824 */ /* 0x000fca00078e0205 */
[----:B------:R-:W-:Y:S01]  /*0540*/  ISETP.GE.AND P0, PT, R12, R0, PT ;  /* 0x000000000c00720c */ /* 0x000fe20003f06270 */
[----:B---3--:R0:W-:-:S12]  /*0550*/  STS [R13], R8 ;  /* 0x000000080d007388 */ /* 0x0081d80000000800 */
[----:B------:R-:W-:Y:S05]  /*0560*/  @!P0 BRA `(.L_x_44) ;  /* 0xfffffffc00b08947 */ /* 0x000fea000383ffff */
.L_x_43:
[----:B------:R-:W-:Y:S05]  /*0570*/  BSYNC.RECONVERGENT B1 ;  /* 0x0000000000017941 */ /* 0x000fea0003800200 */
.L_x_42:
[----:B0-2---:R-:W-:-:S05]  /*0580*/  IMAD.IADD R13, R15, 0x1, R10 ;  /* 0x000000010f0d7824 */ /* 0x005fca00078e020a */
[----:B------:R-:W-:-:S13]  /*0590*/  ISETP.GE.AND P0, PT, R13, R2, PT ;  /* 0x000000020d00720c */ /* 0x000fda0003f06270 */
[----:B------:R-:W-:Y:S05]  /*05a0*/  @!P0 BRA `(.L_x_45) ;  /* 0xfffffff800ec8947 */ /* 0x000fea000383ffff */
.L_x_38:
[----:B------:R-:W-:Y:S05]  /*05b0*/  BSYNC.RECONVERGENT B0 ;  /* 0x0000000000007941 */ /* 0x000fea0003800200 */
.L_x_37:
[----:B------:R-:W0:Y:S01]  /*05c0*/  S2R R7, SR_TID.Y ;  /* 0x0000000000077919 */ /* 0x000e220000002200 */
[----:B------:R-:W2:Y:S01]  /*05d0*/  LDC R9, c[0x0][0x394] ;  /* 0x0000e500ff097b82 */ /* 0x000ea20000000800 */
[----:B------:R-:W-:Y:S07]  /*05e0*/  BSSY.RECONVERGENT B0, `(.L_x_46) ;  /* 0x0000048000007945 */ /* 0x000fee0003800200 */
[----:B-1----:R-:W1:Y:S01]  /*05f0*/  LDC R5, c[0x0][0x388] ;  /* 0x0000e200ff057b82 */ /* 0x002e620000000800 */
[----:B--2---:R-:W-:-:S05]  /*0600*/  SHF.L.U32 R6, R9, 0x6, RZ ;  /* 0x0000000609067819 */ /* 0x004fca00000006ff */
[C---:B0-----:R-:W-:Y:S01]  /*0610*/  IMAD.IADD R16, R6.reuse, 0x1, R7 ;  /* 0x0000000106107824 */ /* 0x041fe200078e0207 */
[----:B-1----:R-:W-:-:S04]  /*0620*/  VIADDMNMX R5, R6, 0x40, R5, PT ;  /* 0x0000004006057846 */ /* 0x002fc80003800105 */
[----:B------:R-:W-:-:S13]  /*0630*/  ISETP.GT.AND P0, PT, R5, R16, PT ;  /* 0x000000100500720c */ /* 0x000fda0003f04270 */
[----:B------:R-:W-:Y:S05]  /*0640*/  @!P0 BRA `(.L_x_47) ;  /* 0x0000000400048947 */ /* 0x000fea0003800000 */
[----:B------:R-:W0:Y:S01]  /*0650*/  LDC R12, c[0x0][0x360] ;  /* 0x0000d800ff0c7b82 */ /* 0x000e220000000800 */
[----:B------:R-:W-:-:S07]  /*0660*/  IMAD R14, R9, 0x1000, R4 ;  /* 0x00001000090e7824 */ /* 0x000fce00078e0204 */
[----:B------:R-:W1:Y:S02]  /*0670*/  LDC R13, c[0x0][0x364] ;  /* 0x0000d900ff0d7b82 */ /* 0x000e640000000800 */
.L_x_54:
[----:B------:R-:W-:Y:S01]  /*0680*/  ISETP.GE.AND P0, PT, R3, R2, PT ;  /* 0x000000020300720c */ /* 0x000fe20003f06270 */
[----:B------:R-:W-:-:S12]  /*0690*/  BSSY.RECONVERGENT B1, `(.L_x_48) ;  /* 0x000001a000017945 */ /* 0x000fd80003800200 */
[----:B012---:R-:W-:Y:S05]  /*06a0*/  @P0 BRA `(.L_x_49) ;  /* 0x0000000000600947 */ /* 0x007fea0003800000 */
[----:B------:R-:W2:Y:S01]  /*06b0*/  S2R R11, SR_CgaCtaId ;  /* 0x00000000000b7919 */ /* 0x000ea20000008800 */
[----:B------:R-:W3:Y:S01]  /*06c0*/  LDC R15, c[0x0][0x388] ;  /* 0x0000e200ff0f7b82 */ /* 0x000ee20000000800 */
[----:B------:R-:W-:Y:S01]  /*06d0*/  MOV R10, 0x400 ;  /* 0x00000400000a7802 */ /* 0x000fe20000000f00 */
[----:B------:R-:W-:Y:S01]  /*06e0*/  IMAD.MOV.U32 R17, RZ, RZ, R3 ;  /* 0x000000ffff117224 */ /* 0x000fe200078e0003 */
[----:B------:R-:W-:-:S05]  /*06f0*/  LEA R20, R16, -R14, 0x6 ;  /* 0x8000000e10147211 */ /* 0x000fca00078e30ff */
[----:B----4-:R-:W4:Y:S01]  /*0700*/  LDC.64 R8, c[0x0][0x380] ;  /* 0x0000e000ff087b82 */ /* 0x010f220000000a00 */
[----:B--2---:R-:W-:-:S07]  /*0710*/  LEA R21, R11, R10, 0x18 ;  /* 0x0000000a0b157211 */ /* 0x004fce00078ec0ff */
.L_x_50:
[----:B---3--:R-:W-:-:S04]  /*0720*/  IMAD R11, R17, R15, R16 ;  /* 0x0000000f110b7224 */ /* 0x008fc800078e0210 */
[----:B0---4-:R-:W-:-:S06]  /*0730*/  IMAD.WIDE R10, R11, 0x4, R8 ;  /* 0x000000040b0a7825 */ /* 0x011fcc00078e0208 */
[----:B------:R-:W2:Y:S01]  /*0740*/  LDG.E R10, desc[UR8][R10.64] ;  /* 0x000000080a0a7981 */ /* 0x000ea2000c1e1900 */
[--C-:B------:R-:W-:Y:S02]  /*0750*/  IMAD.IADD R18, R20, 0x1, R17.reuse ;  /* 0x0000000114127824 */ /* 0x100fe400078e0211 */
[----:B0-----:R-:W-:-:S03]  /*0760*/  IMAD.IADD R17, R12, 0x1, R17 ;  /* 0x000000010c117824 */ /* 0x001fc600078e0211 */
[----:B------:R-:W-:Y:S02]  /*0770*/  LEA R19, R18, R21, 0x2 ;  /* 0x0000001512137211 */ /* 0x000fe400078e10ff */
[----:B------:R-:W-:-:S03]  /*0780*/  ISETP.GE.AND P0, PT, R17, R2, PT ;  /* 0x000000021100720c */ /* 0x000fc60003f06270 */
[----:B--2---:R2:W-:Y:S10]  /*0790*/  STS [R19+0x4000], R10 ;  /* 0x0040000a13007388 */ /* 0x0045f40000000800 */
[----:B------:R-:W-:Y:S05]  /*07a0*/  @P0 BRA `(.L_x_49) ;  /* 0x0000000000200947 */ /* 0x000fea0003800000 */
[----:B------:R-:W-:-:S04]  /*07b0*/  IMAD R11, R17, R15, R16 ;  /* 0x0000000f110b7224 */ /* 0x000fc800078e0210 */
[----:B--2---:R-:W-:-:S06]  /*07c0*/  IMAD.WIDE R10, R11, 0x4, R8 ;  /* 0x000000040b0a7825 */ /* 0x004fcc00078e0208 */
[----:B------:R-:W2:Y:S01]  /*07d0*/  LDG.E R10, desc[UR8][R10.64] ;  /* 0x000000080a0a7981 */ /* 0x000ea2000c1e1900 */
[----:B------:R-:W-:Y:S01]  /*07e0*/  IMAD R19, R12, 0x4, R19 ;  /* 0x000000040c137824 */ /* 0x000fe200078e0213 */
[----:B------:R-:W-:-:S04]  /*07f0*/  IADD3 R17, PT, PT, R17, R12, RZ ;  /* 0x0000000c11117210 */ /* 0x000fc80007ffe0ff */
[----:B------:R-:W-:Y:S01]  /*0800*/  ISETP.GE.AND P0, PT, R17, R2, PT ;  /* 0x000000021100720c */ /* 0x000fe20003f06270 */
[----:B--2---:R0:W-:-:S12]  /*0810*/  STS [R19+0x4000], R10 ;  /* 0x0040000a13007388 */ /* 0x0041d80000000800 */
[----:B------:R-:W-:Y:S05]  /*0820*/  @!P0 BRA `(.L_x_50) ;  /* 0xfffffffc00bc8947 */ /* 0x000fea000383ffff */
.L_x_49:
[----:B------:R-:W-:Y:S05]  /*0830*/  BSYNC.RECONVERGENT B1 ;  /* 0x0000000000017941 */ /* 0x000fea0003800200 */
.L_x_48:
[----:B-1----:R-:W-:-:S05]  /*0840*/  IMAD.IADD R16, R13, 0x1, R16 ;  /* 0x000000010d107824 */ /* 0x002fca00078e0210 */
[----:B------:R-:W-:-:S13]  /*0850*/  ISETP.GE.AND P0, PT, R16, R5, PT ;  /* 0x000000051000720c */ /* 0x000fda0003f06270 */
[----:B------:R-:W-:Y:S05]  /*0860*/  @P0 BRA `(.L_x_47) ;  /* 0x00000000007c0947 */ /* 0x000fea0003800000 */
[----:B------:R-:W-:Y:S01]  /*0870*/  ISETP.GE.AND P0, PT, R3, R2, PT ;  /* 0x000000020300720c */ /* 0x000fe20003f06270 */
[----:B------:R-:W-:-:S12]  /*0880*/  BSSY.RECONVERGENT B1, `(.L_x_51) ;  /* 0x000001a000017945 */ /* 0x000fd80003800200 */
[----:B------:R-:W-:Y:S05]  /*0890*/  @P0 BRA `(.L_x_52) ;  /* 0x0000000000600947 */ /* 0x000fea0003800000 */
[----:B------:R-:W1:Y:S01]  /*08a0*/  S2R R11, SR_CgaCtaId ;  /* 0x00000000000b7919 */ /* 0x000e620000008800 */
[----:B------:R-:W3:Y:S01]  /*08b0*/  LDC R15, c[0x0][0x388] ;  /* 0x0000e200ff0f7b82 */ /* 0x000ee20000000800 */
[----:B0-2---:R-:W-:Y:S01]  /*08c0*/  MOV R10, 0x400 ;  /* 0x00000400000a7802 */ /* 0x005fe20000000f00 */
[----:B------:R-:W-:Y:S01]  /*08d0*/  IMAD R20, R16, 0x40, -R14 ;  /* 0x0000004010147824 */ /* 0x000fe200078e0a0e */
[----:B------:R-:W-:-:S05]  /*08e0*/  MOV R17, R3 ;  /* 0x0000000300117202 */ /* 0x000fca0000000f00 */
[----:B----4-:R-:W0:Y:S01]  /*08f0*/  LDC.64 R8, c[0x0][0x380] ;  /* 0x0000e000ff087b82 */ /* 0x010e220000000a00 */
[----:B-1----:R-:W-:-:S07]  /*0900*/  LEA R21, R11, R10, 0x18 ;  /* 0x0000000a0b157211 */ /* 0x002fce00078ec0ff */
.L_x_53:
[----:B---3--:R-:W-:-:S04]  /*0910*/  IMAD R11, R17, R15, R16 ;  /* 0x0000000f110b7224 */ /* 0x008fc800078e0210 */
[----:B0-----:R-:W-:-:S06]  /*0920*/  IMAD.WIDE R10, R11, 0x4, R8 ;  /* 0x000000040b0a7825 */ /* 0x001fcc00078e0208 */
[----:B------:R-:W2:Y:S01]  /*0930*/  LDG.E R10, desc[UR8][R10.64] ;  /* 0x000000080a0a7981 */ /* 0x000ea2000c1e1900 */
[----:B------:R-:W-:Y:S01]  /*0940*/  IMAD.IADD R18, R20, 0x1, R17 ;  /* 0x0000000114127824 */ /* 0x000fe200078e0211 */
[----:B------:R-:W-:-:S03]  /*0950*/  IADD3 R17, PT, PT, R12, R17, RZ ;  /* 0x000000110c117210 */ /* 0x000fc60007ffe0ff */
[----:B------:R-:W-:Y:S01]  /*0960*/  IMAD R19, R18, 0x4, R21 ;  /* 0x0000000412137824 */ /* 0x000fe200078e0215 */
[----:B------:R-:W-:-:S04]  /*0970*/  ISETP.GE.AND P0, PT, R17, R2, PT ;  /* 0x000000021100720c */ /* 0x000fc80003f06270 */
[----:B--2---:R1:W-:Y:S09]  /*0980*/  STS [R19+0x4000], R10 ;  /* 0x0040000a13007388 */ /* 0x0043f20000000800 */
[----:B------:R-:W-:Y:S05]  /*0990*/  @P0 BRA `(.L_x_52) ;  /* 0x0000000000200947 */ /* 0x000fea0003800000 */
[----:B------:R-:W-:-:S04]  /*09a0*/  IMAD R11, R17, R15, R16 ;  /* 0x0000000f110b7224 */ /* 0x000fc800078e0210 */
[----:B-1----:R-:W-:-:S06]  /*09b0*/  IMAD.WIDE R10, R11, 0x4, R8 ;  /* 0x000000040b0a7825 */ /* 0x002fcc00078e0208 */
[----:B------:R-:W2:Y:S01]  /*09c0*/  LDG.E R10, desc[UR8][R10.64] ;  /* 0x000000080a0a7981 */ /* 0x000ea2000c1e1900 */
[----:B------:R-:W-:Y:S02]  /*09d0*/  IMAD R19, R12, 0x4, R19 ;  /* 0x000000040c137824 */ /* 0x000fe400078e0213 */
[----:B------:R-:W-:-:S05]  /*09e0*/  IMAD.IADD R17, R17, 0x1, R12 ;  /* 0x0000000111117824 */ /* 0x000fca00078e020c */
[----:B------:R-:W-:Y:S01]  /*09f0*/  ISETP.GE.AND P0, PT, R17, R2, PT ;  /* 0x000000021100720c */ /* 0x000fe20003f06270 */
[----:B--2---:R0:W-:-:S12]  /*0a00*/  STS [R19+0x4000], R10 ;  /* 0x0040000a13007388 */ /* 0x0041d80000000800 */
[----:B------:R-:W-:Y:S05]  /*0a10*/  @!P0 BRA `(.L_x_53) ;  /* 0xfffffffc00bc8947 */ /* 0x000fea000383ffff */
.L_x_52:
[----:B------:R-:W-:Y:S05]  /*0a20*/  BSYNC.RECONVERGENT B1 ;  /* 0x0000000000017941 */ /* 0x000fea0003800200 */
.L_x_51:
[----:B------:R-:W-:-:S04]  /*0a30*/  IADD3 R16, PT, PT, R16, R13, RZ ;  /* 0x0000000d10107210 */ /* 0x000fc80007ffe0ff */
[----:B------:R-:W-:-:S13]  /*0a40*/  ISETP.GE.AND P0, PT, R16, R5, PT ;  /* 0x000000051000720c */ /* 0x000fda0003f06270 */
[----:B------:R-:W-:Y:S05]  /*0a50*/  @!P0 BRA `(.L_x_54) ;  /* 0xfffffffc00088947 */ /* 0x000fea000383ffff */
.L_x_47:
[----:B------:R-:W-:Y:S05]  /*0a60*/  BSYNC.RECONVERGENT B0 ;  /* 0x0000000000007941 */ /* 0x000fea0003800200 */
.L_x_46:
[----:B------:R-:W3:Y:S08]  /*0a70*/  LDC R9, c[0x0][0x388] ;  /* 0x0000e200ff097b82 */ /* 0x000ef00000000800 */
[----:B------:R-:W-:Y:S01]  /*0a80*/  BAR.SYNC.DEFER_BLOCKING 0x0 ;  /* 0x0000000000007b1d */ /* 0x000fe20000010000 */
[----:B---3--:R-:W-:-:S04]  /*0a90*/  ISETP.GE.AND P0, PT, R6, R9, PT ;  /* 0x000000090600720c */ /* 0x008fc80003f06270 */
[----:B------:R-:W-:-:S13]  /*0aa0*/  ISETP.EQ.OR P0, PT, R6, 0x7fffffc0, P0 ;  /* 0x7fffffc00600780c */ /* 0x000fda0000702670 */
[----:B------:R-:W-:Y:S05]  /*0ab0*/  @P0 BRA `(.L_x_55) ;  /* 0x0000000400840947 */ /* 0x000fea0003800000 */
[----:B----4-:R-:W3:Y:S08]  /*0ac0*/  LDC R8, c[0x0][0x364] ;  /* 0x0000d900ff087b82 */ /* 0x010ef00000000800 */
[----:B------:R-:W0:Y:S08]  /*0ad0*/  LDC.64 R14, c[0x0][0x390] ;  /* 0x0000e400ff0e7b82 */ /* 0x000e300000000a00 */
[----:B------:R-:W4:Y:S01]  /*0ae0*/  LDC R9, c[0x0][0x360] ;  /* 0x0000d800ff097b82 */ /* 0x000f220000000800 */
[----:B---3--:R-:W-:-:S04]  /*0af0*/  IMAD.IADD R11, R7, 0x1, R8 ;  /* 0x00000001070b7824 */ /* 0x008fc800078e0208 */
[C---:B0-----:R-:W-:Y:S02]  /*0b00*/  IMAD R12, R14.reuse, UR4, R11 ;  /* 0x000000040e0c7c24 */ /* 0x041fe4000f8e020b */
[----:B-12---:R-:W-:Y:S02]  /*0b10*/  IMAD.SHL.U32 R10, R15, 0x1000, RZ ;  /* 0x000010000f0a7824 */ /* 0x006fe400078e00ff */
[----:B------:R-:W-:-:S07]  /*0b20*/  IMAD R11, R14, UR4, R7 ;  /* 0x000000040e0b7c24 */ /* 0x000fce000f8e0207 */
.L_x_65:
[----:B------:R-:W-:Y:S01]  /*0b30*/  ISETP.GE.AND P0, PT, R3, R2, PT ;  /* 0x000000020300720c */ /* 0x000fe20003f06270 */
[----:B------:R-:W-:-:S12]  /*0b40*/  BSSY.RECONVERGENT B0, `(.L_x_56) ;  /* 0x0000054000007945 */ /* 0x000fd80003800200 */
[----:B012---:R-:W-:Y:S05]  /*0b50*/  @P0 BRA `(.L_x_57) ;  /* 0x0000000400480947 */ /* 0x007fea0003800000 */
[----:B------:R-:W0:Y:S01]  /*0b60*/  S2UR UR6, SR_CgaCtaId ;  /* 0x00000000000679c3 */ /* 0x000e220000008800 */
[----:B------:R-:W-:Y:S01]  /*0b70*/  IADD3 R13, PT, PT, -R10, R7, RZ ;  /* 0x000000070a0d7210 */ /* 0x000fe20007ffe1ff */
[----:B------:R-:W-:Y:S01]  /*0b80*/  UMOV UR5, 0x400 ;  /* 0x0000040000057882 */ /* 0x000fe20000000000 */
[----:B------:R-:W-:-:S03]  /*0b90*/  MOV R15, R3 ;  /* 0x00000003000f7202 */ /* 0x000fc60000000f00 */
[C---:B------:R-:W-:Y:S02]  /*0ba0*/  IMAD R14, R6.reuse, 0x40, R13 ;  /* 0x00000040060e7824 */ /* 0x040fe400078e020d */
[----:B------:R-:W-:Y:S01]  /*0bb0*/  IMAD R13, R6, 0x40, -R10 ;  /* 0x00000040060d7824 */ /* 0x000fe200078e0a0a */
[----:B0-----:R-:W-:-:S06]  /*0bc0*/  ULEA UR5, UR6, UR5, 0x18 ;  /* 0x0000000506057291 */ /* 0x001fcc000f8ec0ff */
[----:B------:R-:W-:-:S07]  /*0bd0*/  LEA R14, R14, UR5, 0x2 ;  /* 0x000000050e0e7c11 */ /* 0x000fce000f8e10ff */
.L_x_64:
[----:B0-----:R-:W0:Y:S01]  /*0be0*/  S2R R18, SR_CgaCtaId ;  /* 0x0000000000127919 */ /* 0x001e220000008800 */
[----:B------:R-:W-:Y:S01]  /*0bf0*/  ISETP.GE.AND P0, PT, R11, R0, PT ;  /* 0x000000000b00720c */ /* 0x000fe20003f06270 */
[----:B------:R-:W-:Y:S01]  /*0c00*/  BSSY.RECONVERGENT B1, `(.L_x_58) ;  /* 0x000001f000017945 */ /* 0x000fe20003800200 */
[----:B------:R-:W-:Y:S02]  /*0c10*/  MOV R17, 0x400 ;  /* 0x0000040000117802 */ /* 0x000fe40000000f00 */
[----:B------:R-:W-:Y:S02]  /*0c20*/  IADD3 R16, PT, PT, R13, R15, -R4 ;  /* 0x0000000f0d107210 */ /* 0x000fe40007ffe804 */
[----:B0-----:R-:W-:-:S05]  /*0c30*/  LEA R21, R18, R17, 0x18 ;  /* 0x0000001112157211 */ /* 0x001fca00078ec0ff */
[----:B------:R-:W-:Y:S02]  /*0c40*/  IMAD R16, R16, 0x4, R21 ;  /* 0x0000000410107824 */ /* 0x000fe400078e0215 */
[----:B-12---:R-:W-:Y:S05]  /*0c50*/  @P0 BRA `(.L_x_59) ;  /* 0x0000000000640947 */ /* 0x006fea0003800000 */
[----:B------:R0:W1:Y:S01]  /*0c60*/  LDS R17, [R16+0x4000] ;  /* 0x0040000010117984 */ /* 0x0000620000000800 */
[----:B------:R-:W-:Y:S01]  /*0c70*/  IMAD R18, R4, -0x40, R7 ;  /* 0xffffffc004127824 */ /* 0x000fe200078e0207 */
[----:B------:R-:W-:Y:S01]  /*0c80*/  MOV R19, R14 ;  /* 0x0000000e00137202 */ /* 0x000fe20000000f00 */
[----:B------:R-:W-:Y:S01]  /*0c90*/  IMAD.MOV.U32 R23, RZ, RZ, R12 ;  /* 0x000000ffff177224 */ /* 0x000fe200078e000c */
[----:B------:R-:W-:Y:S01]  /*0ca0*/  MOV R25, R11 ;  /* 0x0000000b00197202 */ /* 0x000fe20000000f00 */
[----:B------:R-:W-:-:S04]  /*0cb0*/  IMAD R18, R15, 0x40, R18 ;  /* 0x000000400f127824 */ /* 0x000fc800078e0212 */
[----:B0-----:R-:W-:-:S07]  /*0cc0*/  IMAD R21, R18, 0x4, R21 ;  /* 0x0000000412157824 */ /* 0x001fce00078e0215 */
.L_x_60:
[----:B------:R-:W-:Y:S01]  /*0cd0*/  LDS R18, [R19] ;  /* 0x0000000013127984 */ /* 0x000fe20000000800 */
[----:B------:R-:W-:-:S03]  /*0ce0*/  ISETP.GE.AND P0, PT, R23, R0, PT ;  /* 0x000000001700720c */ /* 0x000fc60003f06270 */
[----:B--2---:R-:W1:Y:S02]  /*0cf0*/  LDS R20, [R21] ;  /* 0x0000000015147984 */ /* 0x004e640000000800 */
[----:B-1----:R-:W-:-:S05]  /*0d00*/  VIADDMNMX R18, R18, R17, R20, PT ;  /* 0x0000001112127246 */ /* 0x002fca0003800114 */
[----:B------:R0:W-:Y:S03]  /*0d10*/  STS [R21], R18 ;  /* 0x0000001215007388 */ /* 0x0001e60000000800 */
[----:B------:R-:W-:Y:S05]  /*0d20*/  @P0 BRA `(.L_x_59) ;  /* 0x0000000000300947 */ /* 0x000fea0003800000 */
[C---:B0-----:R-:W-:Y:S01]  /*0d30*/  IMAD R18, R8.reuse, 0x4, R19 ;  /* 0x0000000408127824 */ /* 0x041fe200078e0213 */
[C---:B------:R-:W-:Y:S01]  /*0d40*/  IADD3 R25, PT, PT, R8.reuse, R25, R8 ;  /* 0x0000001908197210 */ /* 0x040fe20007ffe008 */
[C-C-:B------:R-:W-:Y:S01]  /*0d50*/  IMAD R20, R8.reuse, 0x4, R21.reuse ;  /* 0x0000000408147824 */ /* 0x140fe200078e0215 */
[C---:B------:R-:W-:Y:S01]  /*0d60*/  LEA R23, R8.reuse, R23, 0x1 ;  /* 0x0000001708177211 */ /* 0x040fe200078e08ff */
[C---:B------:R-:W-:Y:S01]  /*0d70*/  IMAD R21, R8.reuse, 0x8, R21 ;  /* 0x0000000808157824 */ /* 0x040fe200078e0215 */
[----:B------:R-:W-:Y:S01]  /*0d80*/  ISETP.GE.AND P0, PT, R25, R0, PT ;  /* 0x000000001900720c */ /* 0x000fe20003f06270 */
[----:B------:R-:W-:Y:S01]  /*0d90*/  LDS R18, [R18] ;  /* 0x0000000012127984 */ /* 0x000fe20000000800 */
[----:B------:R-:W-:-:S03]  /*0da0*/  IMAD R19, R8, 0x8, R19 ;  /* 0x0000000808137824 */ /* 0x000fc600078e0213 */
[----:B------:R-:W0:Y:S02]  /*0db0*/  LDS R22, [R20] ;  /* 0x0000000014167984 */ /* 0x000e240000000800 */
[----:B0-----:R-:W-:-:S05]  /*0dc0*/  VIADDMNMX R27, R18, R17, R22, PT ;  /* 0x00000011121b7246 */ /* 0x001fca0003800116 */
[----:B------:R2:W-:Y:S01]  /*0dd0*/  STS [R20], R27 ;  /* 0x0000001b14007388 */ /* 0x0005e20000000800 */
[----:B------:R-:W-:Y:S05]  /*0de0*/  @!P0 BRA `(.L_x_60) ;  /* 0xfffffffc00b88947 */ /* 0x000fea000383ffff */
.L_x_59:
[----:B------:R-:W-:Y:S05]  /*0df0*/  BSYNC.RECONVERGENT B1 ;  /* 0x0000000000017941 */ /* 0x000fea0003800200 */
.L_x_58:
[----:B----4-:R-:W-:-:S04]  /*0e00*/  IADD3 R15, PT, PT, R9, R15, RZ ;  /* 0x0000000f090f7210 */ /* 0x010fc80007ffe0ff */
[----:B------:R-:W-:-:S13]  /*0e10*/  ISETP.GE.AND P0, PT, R15, R2, PT ;  /* 0x000000020f00720c */ /* 0x000fda0003f06270 */
[----:B------:R-:W-:Y:S05]  /*0e20*/  @P0 BRA `(.L_x_57) ;  /* 0x0000000000940947 */ /* 0x000fea0003800000 */
[----:B------:R-:W-:Y:S01]  /*0e30*/  ISETP.GE.AND P0, PT, R11, R0, PT ;  /* 0x000000000b00720c */ /* 0x000fe20003f06270 */
[----:B------:R-:W-:Y:S01]  /*0e40*/  BSSY.RECONVERGENT B1, `(.L_x_61) ;  /* 0x0000020000017945 */ /* 0x000fe20003800200 */
[----:B------:R-:W-:-:S11]  /*0e50*/  IMAD R16, R9, 0x4, R16 ;  /* 0x0000000409107824 */ /* 0x000fd600078e0210 */
[----:B------:R-:W-:Y:S05]  /*0e60*/  @P0 BRA `(.L_x_62) ;  /* 0x0000000000740947 */ /* 0x000fea0003800000 */
[----:B------:R-:W1:Y:S01]  /*0e70*/  LDS R16, [R16+0x4000] ;  /* 0x0040000010107984 */ /* 0x000e620000000800 */
[----:B------:R-:W3:Y:S01]  /*0e80*/  LDC R17, c[0x0][0x390] ;  /* 0x0000e400ff117b82 */ /* 0x000ee20000000800 */
[----:B0-----:R-:W-:Y:S01]  /*0e90*/  MOV R18, 0x400 ;  /* 0x0000040000127802 */ /* 0x001fe20000000f00 */
[----:B--2---:R-:W-:Y:S01]  /*0ea0*/  IMAD R20, RZ, RZ, -UR4 ;  /* 0x80000004ff147e24 */ /* 0x004fe2000f8e02ff */
[----:B------:R-:W0:Y:S01]  /*0eb0*/  S2R R19, SR_CgaCtaId ;  /* 0x0000000000137919 */ /* 0x000e220000008800 */
[----:B------:R-:W-:Y:S02]  /*0ec0*/  MOV R21, R11 ;  /* 0x0000000b00157202 */ /* 0x000fe40000000f00 */
[----:B0-----:R-:W-:Y:S01]  /*0ed0*/  LEA R18, R19, R18, 0x18 ;  /* 0x0000001213127211 */ /* 0x001fe200078ec0ff */
[----:B------:R-:W-:-:S07]  /*0ee0*/  IMAD.IADD R19, R15, 0x1, -R4 ;  /* 0x000000010f137824 */ /* 0x000fce00078e0a04 */
.L_x_63:
[----:B---3--:R-:W-:Y:S01]  /*0ef0*/  IMAD R22, R17, R20, R21 ;  /* 0x0000001411167224 */ /* 0x008fe200078e0215 */
[----:B------:R-:W-:-:S03]  /*0f00*/  IADD3 R29, PT, PT, R8, R21, RZ ;  /* 0x00000015081d7210 */ /* 0x000fc60007ffe0ff */
[----:B------:R-:W-:Y:S01]  /*0f10*/  IMAD.IADD R23, R13, 0x1, R22 ;  /* 0x000000010d177824 */ /* 0x000fe200078e0216 */
[----:B------:R-:W-:Y:S02]  /*0f20*/  LEA R25, R19, R22, 0x6 ;  /* 0x0000001613197211 */ /* 0x000fe400078e30ff */
[----:B------:R-:W-:Y:S01]  /*0f30*/  ISETP.GE.AND P0, PT, R29, R0, PT ;  /* 0x000000001d00720c */ /* 0x000fe20003f06270 */
[--C-:B------:R-:W-:Y:S02]  /*0f40*/  IMAD R27, R23, 0x4, R18.reuse ;  /* 0x00000004171b7824 */ /* 0x100fe400078e0212 */
[----:B------:R-:W-:-:S03]  /*0f50*/  IMAD R25, R25, 0x4, R18 ;  /* 0x0000000419197824 */ /* 0x000fc600078e0212 */
[----:B------:R-:W-:Y:S04]  /*0f60*/  LDS R23, [R27] ;  /* 0x000000001b177984 */ /* 0x000fe80000000800 */
[----:B------:R-:W1:Y:S02]  /*0f70*/  LDS R22, [R25] ;  /* 0x0000000019167984 */ /* 0x000e640000000800 */
[----:B-1----:R-:W-:-:S05]  /*0f80*/  VIADDMNMX R22, R23, R16, R22, PT ;  /* 0x0000001017167246 */ /* 0x002fca0003800116 */
[----:B------:R1:W-:Y:S01]  /*0f90*/  STS [R25], R22 ;  /* 0x0000001619007388 */ /* 0x0003e20000000800 */
[----:B------:R-:W-:Y:S05]  /*0fa0*/  @P0 BRA `(.L_x_62) ;  /* 0x0000000000240947 */ /* 0x000fea0003800000 */
[C---:B-1----:R-:W-:Y:S02]  /*0fb0*/  IMAD R22, R8.reuse, 0x4, R27 ;  /* 0x0000000408167824 */ /* 0x042fe400078e021b */
[----:B------:R-:W-:-:S03]  /*0fc0*/  IMAD R23, R8, 0x4, R25 ;  /* 0x0000000408177824 */ /* 0x000fc600078e0219 */
[----:B------:R-:W-:Y:S04]  /*0fd0*/  LDS R21, [R22] ;  /* 0x0000000016157984 */ /* 0x000fe80000000800 */
[----:B------:R-:W0:Y:S02]  /*0fe0*/  LDS R24, [R23] ;  /* 0x0000000017187984 */ /* 0x000e240000000800 */
[----:B0-----:R-:W-:Y:S02]  /*0ff0*/  VIADDMNMX R24, R21, R16, R24, PT ;  /* 0x0000001015187246 */ /* 0x001fe40003800118 */
[----:B------:R-:W-:-:S03]  /*1000*/  IADD3 R21, PT, PT, R29, R8, RZ ;  /* 0x000000081d157210 */ /* 0x000fc60007ffe0ff */
[----:B------:R4:W-:Y:S01]  /*1010*/  STS [R23], R24 ;  /* 0x0000001817007388 */ /* 0x0009e20000000800 */
[----:B------:R-:W-:-:S13]  /*1020*/  ISETP.GE.AND P0, PT, R21, R0, PT ;  /* 0x000000001500720c */ /* 0x000fda0003f06270 */
[----:B----4-:R-:W-:Y:S05]  /*1030*/  @!P0 BRA `(.L_x_63) ;  /* 0xfffffffc00ac8947 */ /* 0x010fea000383ffff */
.L_x_62:
[----:B------:R-:W-:Y:S05]  /*1040*/  BSYNC.RECONVERGENT B1 ;  /* 0x0000000000017941 */ /* 0x000fea0003800200 */
.L_x_61:
[----:B------:R-:W-:-:S05]  /*1050*/  IMAD.IADD R15, R15, 0x1, R9 ;  /* 0x000000010f0f7824 */ /* 0x000fca00078e0209 */
[----:B------:R-:W-:-:S13]  /*1060*/  ISETP.GE.AND P0, PT, R15, R2, PT ;  /* 0x000000020f00720c */ /* 0x000fda0003f06270 */
[----:B------:R-:W-:Y:S05]  /*1070*/  @!P0 BRA `(.L_x_64) ;  /* 0xfffffff800d88947 */ /* 0x000fea000383ffff */
.L_x_57:
[----:B------:R-:W-:Y:S05]  /*1080*/  BSYNC.RECONVERGENT B0 ;  /* 0x0000000000007941 */ /* 0x000fea0003800200 */
.L_x_56:
[----:B------:R-:W-:Y:S01]  /*1090*/  VIADD R6, R6, 0x1 ;  /* 0x0000000106067836 */ /* 0x000fe20000000000 */
[----:B------:R-:W-:Y:S04]  /*10a0*/  BAR.SYNC.DEFER_BLOCKING 0x0 ;  /* 0x0000000000007b1d */ /* 0x000fe80000010000 */
[----:B------:R-:W-:-:S13]  /*10b0*/  ISETP.GE.AND P0, PT, R6, R5, PT ;  /* 0x000000050600720c */ /* 0x000fda0003f06270 */
[----:B------:R-:W-:Y:S05]  /*10c0*/  @!P0 BRA `(.L_x_65) ;  /* 0xfffffff800988947 */ /* 0x000fea000383ffff */
.L_x_55:
[----:B------:R-:W-:-:S13]  /*10d0*/  ISETP.GE.AND P0, PT, R3, R2, PT ;  /* 0x000000020300720c */ /* 0x000fda0003f06270 */
[----:B------:R-:W-:Y:S05]  /*10e0*/  @P0 EXIT ;  /* 0x000000000000094d */ /* 0x000fea0003800000 */
[----:B------:R-:W4:Y:S01]  /*10f0*/  LDC R6, c[0x0][0x390] ;  /* 0x0000e400ff067b82 */ /* 0x000f220000000800 */
[----:B------:R-:W3:Y:S01]  /*1100*/  LDCU UR7, c[0x0][0x388] ;  /* 0x00007100ff0777ac */ /* 0x000ee20008000800 */
[----:B------:R-:W0:Y:S06]  /*1110*/  LDCU UR10, c[0x0][0x388] ;  /* 0x00007100ff0a77ac */ /* 0x000e2c0008000800 */
[----:B------:R-:W0:Y:S01]  /*1120*/  LDC R5, c[0x0][0x364] ;  /* 0x0000d900ff057b82 */ /* 0x000e220000000800 */
[----:B------:R-:W0:Y:S01]  /*1130*/  LDCU UR5, c[0x0][0x360] ;  /* 0x00006c00ff0577ac */ /* 0x000e220008000800 */
[----:B---34-:R-:W-:-:S07]  /*1140*/  IMAD R9, R6, UR4, R7 ;  /* 0x0000000406097c24 */ /* 0x018fce000f8e0207 */
.L_x_72:
[----:B------:R-:W-:Y:S01]  /*1150*/  ISETP.GE.AND P0, PT, R9, R0, PT ;  /* 0x000000000900720c */ /* 0x000fe20003f06270 */
[----:B------:R-:W-:-:S12]  /*1160*/  BSSY.RECONVERGENT B0, `(.L_x_66) ;  /* 0x000001d000007945 */ /* 0x000fd80003800200 */
[----:B0---4-:R-:W-:Y:S05]  /*1170*/  @P0 BRA `(.L_x_67) ;  /* 0x00000000006c0947 */ /* 0x011fea0003800000 */
[----:B------:R-:W1:Y:S01]  /*1180*/  S2R R11, SR_CgaCtaId ;  /* 0x00000000000b7919 */ /* 0x000e620000008800 */
[----:B0-----:R-:W0:Y:S01]  /*1190*/  LDC R21, c[0x0][0x390] ;  /* 0x0000e400ff157b82 */ /* 0x001e220000000800 */
[----:B------:R-:W-:Y:S01]  /*11a0*/  MOV R8, 0x400 ;  /* 0x0000040000087802 */ /* 0x000fe20000000f00 */
[----:B------:R-:W-:Y:S01]  /*11b0*/  IMAD.SHL.U32 R13, R5, 0x4, RZ ;  /* 0x00000004050d7824 */ /* 0x000fe200078e00ff */
[----:B------:R-:W-:-:S05]  /*11c0*/  IADD3 R17, PT, PT, -R4, R3, RZ ;  /* 0x0000000304117210 */ /* 0x000fca0007ffe1ff */
[----:B------:R-:W3:Y:S01]  /*11d0*/  LDC.64 R6, c[0x0][0x380] ;  /* 0x0000e000ff067b82 */ /* 0x000ee20000000a00 */
[----:B-12---:R-:W-:Y:S01]  /*11e0*/  LEA R19, R11, R8, 0x18 ;  /* 0x000000080b137211 */ /* 0x006fe200078ec0ff */
[----:B------:R-:W-:-:S07]  /*11f0*/  IMAD.MOV.U32 R8, RZ, RZ, R9 ;  /* 0x000000ffff087224 */ /* 0x000fce00078e0009 */
.L_x_68:
[----:B------:R-:W-:Y:S01]  /*1200*/  UIADD3 UR6, UPT, UPT, -UR4, URZ, URZ ;  /* 0x000000ff04067290 */ /* 0x000fe2000fffe1ff */
[----:B----4-:R-:W-:-:S05]  /*1210*/  IMAD R11, R3, UR7, R8 ;  /* 0x00000007030b7c24 */ /* 0x010fca000f8e0208 */
[--C-:B0-----:R-:W-:Y:S02]  /*1220*/  IMAD R10, R21, UR6, R8.reuse ;  /* 0x00000006150a7c24 */ /* 0x101fe4000f8e0208 */
[----:B------:R-:W-:-:S03]  /*1230*/  IMAD.IADD R8, R5, 0x1, R8 ;  /* 0x0000000105087824 */ /* 0x000fc600078e0208 */
[----:B------:R-:W-:Y:S02]  /*1240*/  LEA R10, R17, R10, 0x6 ;  /* 0x0000000a110a7211 */ /* 0x000fe400078e30ff */
[----:B------:R-:W-:-:S03]  /*1250*/  ISETP.GE.AND P0, PT, R8, R0, PT ;  /* 0x000000000800720c */ /* 0x000fc60003f06270 */
[----:B------:R-:W-:Y:S02]  /*1260*/  IMAD R12, R10, 0x4, R19 ;  /* 0x000000040a0c7824 */ /* 0x000fe400078e0213 */
[----:B---3--:R-:W-:-:S03]  /*1270*/  IMAD.WIDE R10, R11, 0x4, R6 ;  /* 0x000000040b0a7825 */ /* 0x008fc600078e0206 */
[----:B------:R-:W0:Y:S04]  /*1280*/  LDS R15, [R12] ;  /* 0x000000000c0f7984 */ /* 0x000e280000000800 */
[----:B0-----:R3:W-:Y:S01]  /*1290*/  STG.E desc[UR8][R10.64], R15 ;  /* 0x0000000f0a007986 */ /* 0x0017e2000c101908 */
[----:B------:R-:W-:Y:S05]  /*12a0*/  @P0 BRA `(.L_x_67) ;  /* 0x0000000000200947 */ /* 0x000fea0003800000 */
[C---:B------:R-:W-:Y:S01]  /*12b0*/  IADD3 R12, PT, PT, R13.reuse, R12, RZ ;  /* 0x0000000c0d0c7210 */ /* 0x040fe20007ffe0ff */
[----:B------:R-:W-:Y:S01]  /*12c0*/  IMAD.IADD R8, R8, 0x1, R5 ;  /* 0x0000000108087824 */ /* 0x000fe200078e0205 */
[----:B---3--:R-:W-:-:S03]  /*12d0*/  IADD3 R10, P0, PT, R13, R10, RZ ;  /* 0x0000000a0d0a7210 */ /* 0x008fc60007f1e0ff */
[----:B------:R-:W0:Y:S02]  /*12e0*/  LDS R15, [R12] ;  /* 0x000000000c0f7984 */ /* 0x000e240000000800 */
[----:B------:R-:W-:Y:S01]  /*12f0*/  IMAD.X R11, RZ, RZ, R11, P0 ;  /* 0x000000ffff0b7224 */ /* 0x000fe200000e060b */
[----:B------:R-:W-:-:S04]  /*1300*/  ISETP.GE.AND P0, PT, R8, R0, PT ;  /* 0x000000000800720c */ /* 0x000fc80003f06270 */
[----:B0-----:R4:W-:Y:S09]  /*1310*/  STG.E desc[UR8][R10.64], R15 ;  /* 0x0000000f0a007986 */ /* 0x0019f2000c101908 */
[----:B------:R-:W-:Y:S05]  /*1320*/  @!P0 BRA `(.L_x_68) ;  /* 0xfffffffc00b48947 */ /* 0x000fea000383ffff */
.L_x_67:
[----:B0-----:R-:W-:Y:S05]  /*1330*/  BSYNC.RECONVERGENT B0 ;  /* 0x0000000000007941 */ /* 0x001fea0003800200 */
.L_x_66:
[----:B---34-:R-:W-:-:S04]  /*1340*/  IADD3 R15, PT, PT, R3, UR5, RZ ;  /* 0x00000005030f7c10 */ /* 0x018fc8000fffe0ff */
[----:B------:R-:W-:-:S13]  /*1350*/  ISETP.GE.AND P0, PT, R15, R2, PT ;  /* 0x000000020f00720c */ /* 0x000fda0003f06270 */
[----:B------:R-:W-:Y:S05]  /*1360*/  @P0 EXIT ;  /* 0x000000000000094d */ /* 0x000fea0003800000 */
[----:B------:R-:W-:Y:S01]  /*1370*/  ISETP.GE.AND P0, PT, R9, R0, PT ;  /* 0x000000000900720c */ /* 0x000fe20003f06270 */
[----:B------:R-:W-:-:S12]  /*1380*/  BSSY.RECONVERGENT B0, `(.L_x_69) ;  /* 0x000001d000007945 */ /* 0x000fd80003800200 */
[----:B------:R-:W-:Y:S05]  /*1390*/  @P0 BRA `(.L_x_70) ;  /* 0x00000000006c0947 */ /* 0x000fea0003800000 */
[----:B------:R-:W0:Y:S01]  /*13a0*/  S2R R8, SR_CgaCtaId ;  /* 0x0000000000087919 */ /* 0x000e220000008800 */
[----:B------:R-:W3:Y:S01]  /*13b0*/  LDC R12, c[0x0][0x390] ;  /* 0x0000e400ff0c7b82 */ /* 0x000ee20000000800 */
[----:B------:R-:W-:Y:S01]  /*13c0*/  MOV R3, 0x400 ;  /* 0x0000040000037802 */ /* 0x000fe20000000f00 */
[----:B------:R-:W-:Y:S02]  /*13d0*/  IMAD.IADD R17, R15, 0x1, -R4 ;  /* 0x000000010f117824 */ /* 0x000fe400078e0a04 */
[----:B-12---:R-:W-:-:S04]  /*13e0*/  IMAD.SHL.U32 R19, R5, 0x4, RZ ;  /* 0x0000000405137824 */ /* 0x006fc800078e00ff */
[----:B------:R-:W1:Y:S01]  /*13f0*/  LDC.64 R6, c[0x0][0x380] ;  /* 0x0000e000ff067b82 */ /* 0x000e620000000a00 */
[----:B0-----:R-:W-:Y:S02]  /*1400*/  LEA R21, R8, R3, 0x18 ;  /* 0x0000000308157211 */ /* 0x001fe400078ec0ff */
[----:B------:R-:W-:-:S07]  /*1410*/  MOV R3, R9 ;  /* 0x0000000900037202 */ /* 0x000fce0000000f00 */
.L_x_71:
[----:B------:R-:W-:Y:S01]  /*1420*/  UIADD3 UR6, UPT, UPT, -UR4, URZ, URZ ;  /* 0x000000ff04067290 */ /* 0x000fe2000fffe1ff */
[----:B----4-:R-:W-:-:S04]  /*1430*/  IMAD R11, R15, UR10, R3 ;  /* 0x0000000a0f0b7c24 */ /* 0x010fc8000f8e0203 */
[----:B-1----:R-:W-:-:S04]  /*1440*/  IMAD.WIDE R10, R11, 0x4, R6 ;  /* 0x000000040b0a7825 */ /* 0x002fc800078e0206 */
[----:B---3--:R-:W-:Y:S01]  /*1450*/  IMAD R8, R12, UR6, R3 ;  /* 0x000000060c087c24 */ /* 0x008fe2000f8e0203 */
[----:B------:R-:W-:-:S03]  /*1460*/  IADD3 R3, PT, PT, R5, R3, RZ ;  /* 0x0000000305037210 */ /* 0x000fc60007ffe0ff */
[----:B------:R-:W-:Y:S01]  /*1470*/  IMAD R8, R17, 0x40, R8 ;  /* 0x0000004011087824 */ /* 0x000fe200078e0208 */
[----:B------:R-:W-:-:S03]  /*1480*/  ISETP.GE.AND P0, PT, R3, R0, PT ;  /* 0x000000000300720c */ /* 0x000fc60003f06270 */
[----:B------:R-:W-:-:S05]  /*1490*/  IMAD R8, R8, 0x4, R21 ;  /* 0x0000000408087824 */ /* 0x000fca00078e0215 */
[----:B------:R-:W0:Y:S04]  /*14a0*/  LDS R13, [R8] ;  /* 0x00000000080d7984 */ /* 0x000e280000000800 */
        /* <DEDUP_REMOVED lines=10> */
.L_x_70:
[----:B------:R-:W-:Y:S05]  /*1550*/  BSYNC.RECONVERGENT B0 ;  /* 0x0000000000007941 */ /* 0x000fea0003800200 */
.L_x_69:
[----:B------:R-:W-:-:S05]  /*1560*/  VIADD R3, R15, UR5 ;  /* 0x000000050f037c36 */ /* 0x000fca0008000000 */
[----:B------:R-:W-:-:S13]  /*1570*/  ISETP.GE.AND P0, PT, R3, R2, PT ;  /* 0x000000020300720c */ /* 0x000fda0003f06270 */
[----:B------:R-:W-:Y:S05]  /*1580*/  @!P0 BRA `(.L_x_72) ;  /* 0xfffffff800f08947 */ /* 0x000fea000383ffff */
[----:B------:R-:W-:Y:S05]  /*1590*/  EXIT ;  /* 0x000000000000794d */ /* 0x000fea0003800000 */
.L_x_73:
        /* <DEDUP_REMOVED lines=14> */
.L_x_196:


//--------------------- .text._Z15phase3_cal_cudaPiiiiiiiii --------------------------
	.section	.text._Z15phase3_cal_cudaPiiiiiiiii,"ax",@progbits
	.align	128
        .global         _Z15phase3_cal_cudaPiiiiiiiii
        .type           _Z15phase3_cal_cudaPiiiiiiiii,@function
        .size           _Z15phase3_cal_cudaPiiiiiiiii,(.L_x_197 - _Z15phase3_cal_cudaPiiiiiiiii)
        .other          _Z15phase3_cal_cudaPiiiiiiiii,@"STO_CUDA_ENTRY STV_DEFAULT"
_Z15phase3_cal_cudaPiiiiiiiii:
.text._Z15phase3_cal_cudaPiiiiiiiii:
        /* <DEDUP_REMOVED lines=8> */
[----:B0-----:R-:W-:-:S06]  /*0080*/  UIADD3 UR4, UPT, UPT, UR4, UR6, URZ ;  /* 0x0000000604047290 */ /* 0x001fcc000fffe0ff */
[----:B---3--:R-:W-:-:S05]  /*0090*/  IMAD R8, R3, UR4, RZ ;  /* 0x0000000403087c24 */ /* 0x008fca000f8e02ff */
[----:B------:R-:W0:Y:S01]  /*00a0*/  LDCU UR4, c[0x0][0x388] ;  /* 0x00007100ff0477ac */ /* 0x000e220008000800 */
[C---:B------:R-:W-:Y:S02]  /*00b0*/  IMAD.IADD R6, R8.reuse, 0x1, R3 ;  /* 0x0000000108067824 */ /* 0x040fe400078e0203 */
[----:B-1----:R-:W-:Y:S01]  /*00c0*/  IMAD.IADD R5, R8, 0x1, R0 ;  /* 0x0000000108057824 */ /* 0x002fe200078e0200 */
[----:B----4-:R-:W-:-:S04]  /*00d0*/  UIADD3 UR5, UPT, UPT, UR5, UR7, URZ ;  /* 0x0000000705057290 */ /* 0x010fc8000fffe0ff */
[----:B------:R-:W-:Y:S02]  /*00e0*/  ISETP.GE.AND P0, PT, R5, R6, PT ;  /* 0x000000060500720c */ /* 0x000fe40003f06270 */
[----:B------:R-:W-:-:S04]  /*00f0*/  IMAD R4, R3, UR5, RZ ;  /* 0x0000000503047c24 */ /* 0x000fc8000f8e02ff */
[----:B------:R-:W-:-:S07]  /*0100*/  IMAD.IADD R2, R4, 0x1, R3 ;  /* 0x0000000104027824 */ /* 0x000fce00078e0203 */
[----:B0-2---:R-:W-:Y:S05]  /*0110*/  @P0 BRA `(.L_x_75) ;  /* 0x0000000400180947 */ /* 0x005fea0003800000 */
[----:B------:R-:W0:Y:S01]  /*0120*/  S2R R9, SR_TID.Y ;  /* 0x0000000000097919 */ /* 0x000e220000002200 */
[----:B------:R-:W1:Y:S01]  /*0130*/  LDC R3, c[0x0][0x364] ;  /* 0x0000d900ff037b82 */ /* 0x000e620000000800 */
[----:B------:R-:W-:-:S07]  /*0140*/  MOV R15, R5 ;  /* 0x00000005000f7202 */ /* 0x000fce0000000f00 */
[----:B------:R-:W2:Y:S01]  /*0150*/  LDC R7, c[0x0][0x360] ;  /* 0x0000d800ff077b82 */ /* 0x000ea20000000800 */
[----:B0-----:R-:W-:-:S07]  /*0160*/  IMAD.IADD R9, R4, 0x1, R9 ;  /* 0x0000000104097824 */ /* 0x001fce00078e0209 */
.L_x_82:
[----:B------:R-:W-:Y:S01]  /*0170*/  ISETP.GE.AND P0, PT, R9, R2, PT ;  /* 0x000000020900720c */ /* 0x000fe20003f06270 */
[----:B------:R-:W-:-:S12]  /*0180*/  BSSY.RECONVERGENT B1, `(.L_x_76) ;  /* 0x000001b000017945 */ /* 0x000fd80003800200 */
[----:B0-2-4-:R-:W-:Y:S05]  /*0190*/  @P0 BRA `(.L_x_77) ;  /* 0x0000000000640947 */ /* 0x015fea0003800000 */
[----:B------:R-:W0:Y:S01]  /*01a0*/  S2R R13, SR_CgaCtaId ;  /* 0x00000000000d7919 */ /* 0x000e220000008800 */
[----:B------:R-:W3:Y:S01]  /*01b0*/  LDC.64 R10, c[0x0][0x380] ;  /* 0x0000e000ff0a7b82 */ /* 0x000ee20000000a00 */
[----:B------:R-:W-:Y:S01]  /*01c0*/  MOV R12, 0x400 ;  /* 0x00000400000c7802 */ /* 0x000fe20000000f00 */
[----:B------:R-:W-:Y:S01]  /*01d0*/  IMAD.IADD R14, R15, 0x1, -R8 ;  /* 0x000000010f0e7824 */ /* 0x000fe200078e0a08 */
[----:B------:R-:W-:Y:S01]  /*01e0*/  MOV R16, R9 ;  /* 0x0000000900107202 */ /* 0x000fe20000000f00 */
[----:B-1----:R-:W-:Y:S01]  /*01f0*/  IMAD.SHL.U32 R17, R3, 0x4, RZ ;  /* 0x0000000403117824 */ /* 0x002fe200078e00ff */
[----:B0-----:R-:W-:-:S07]  /*0200*/  LEA R20, R13, R12, 0x18 ;  /* 0x0000000c0d147211 */ /* 0x001fce00078ec0ff */
.L_x_78:
[----:B------:R-:W-:-:S04]  /*0210*/  IMAD R13, R15, UR4, R16 ;  /* 0x000000040f0d7c24 */ /* 0x000fc8000f8e0210 */
[----:B---34-:R-:W-:-:S05]  /*0220*/  IMAD.WIDE R12, R13, 0x4, R10 ;  /* 0x000000040d0c7825 */ /* 0x018fca00078e020a */
[----:B------:R-:W3:Y:S01]  /*0230*/  LDG.E R18, desc[UR8][R12.64] ;  /* 0x000000080c127981 */ /* 0x000ee2000c1e1900 */
[----:B------:R-:W-:Y:S01]  /*0240*/  IMAD.IADD R19, R16, 0x1, -R4 ;  /* 0x0000000110137824 */ /* 0x000fe200078e0a04 */
[----:B------:R-:W-:-:S03]  /*0250*/  IADD3 R16, PT, PT, R3, R16, RZ ;  /* 0x0000001003107210 */ /* 0x000fc60007ffe0ff */
[----:B------:R-:W-:Y:S01]  /*0260*/  IMAD R19, R14, 0x40, R19 ;  /* 0x000000400e137824 */ /* 0x000fe200078e0213 */
[----:B------:R-:W-:-:S03]  /*0270*/  ISETP.GE.AND P0, PT, R16, R2, PT ;  /* 0x000000021000720c */ /* 0x000fc60003f06270 */
[----:B------:R-:W-:-:S05]  /*0280*/  IMAD R19, R19, 0x4, R20 ;  /* 0x0000000413137824 */ /* 0x000fca00078e0214 */
[----:B---3--:R0:W-:Y:S05]  /*0290*/  STS [R19], R18 ;  /* 0x0000001213007388 */ /* 0x0081ea0000000800 */
[----:B------:R-:W-:Y:S05]  /*02a0*/  @P0 BRA `(.L_x_77) ;  /* 0x0000000000200947 */ /* 0x000fea0003800000 */
[----:B------:R-:W-:-:S05]  /*02b0*/  IADD3 R12, P0, PT, R17, R12, RZ ;  /* 0x0000000c110c7210 */ /* 0x000fca0007f1e0ff */
[----:B------:R-:W-:-:S05]  /*02c0*/  IMAD.X R13, RZ, RZ, R13, P0 ;  /* 0x000000ffff0d7224 */ /* 0x000fca00000e060d */
[----:B------:R-:W3:Y:S01]  /*02d0*/  LDG.E R12, desc[UR8][R12.64] ;  /* 0x000000080c0c7981 */ /* 0x000ee2000c1e1900 */
[----:B0-----:R-:W-:Y:S02]  /*02e0*/  IMAD.IADD R19, R17, 0x1, R19 ;  /* 0x0000000111137824 */ /* 0x001fe400078e0213 */
[----:B------:R-:W-:-:S05]  /*02f0*/  IMAD.IADD R16, R16, 0x1, R3 ;  /* 0x0000000110107824 */ /* 0x000fca00078e0203 */
[----:B------:R-:W-:Y:S01]  /*0300*/  ISETP.GE.AND P0, PT, R16, R2, PT ;  /* 0x000000021000720c */ /* 0x000fe20003f06270 */
[----:B---3--:R4:W-:-:S12]  /*0310*/  STS [R19], R12 ;  /* 0x0000000c13007388 */ /* 0x0089d80000000800 */
[----:B------:R-:W-:Y:S05]  /*0320*/  @!P0 BRA `(.L_x_78) ;  /* 0xfffffffc00b88947 */ /* 0x000fea000383ffff */
.L_x_77:
[----:B------:R-:W-:Y:S05]  /*0330*/  BSYNC.RECONVERGENT B1 ;  /* 0x0000000000017941 */ /* 0x000fea0003800200 */
.L_x_76:
[----:B--2---:R-:W-:-:S04]  /*0340*/  IADD3 R15, PT, PT, R7, R15, RZ ;  /* 0x0000000f070f7210 */ /* 0x004fc80007ffe0ff */
[----:B------:R-:W-:-:S13]  /*0350*/  ISETP.GE.AND P0, PT, R15, R6, PT ;  /* 0x000000060f00720c */ /* 0x000fda0003f06270 */
[----:B------:R-:W-:Y:S05]  /*0360*/  @P0 BRA `(.L_x_75) ;  /* 0x0000000000840947 */ /* 0x000fea0003800000 */
[----:B------:R-:W-:Y:S01]  /*0370*/  ISETP.GE.AND P0, PT, R9, R2, PT ;  /* 0x000000020900720c */ /* 0x000fe20003f06270 */
[----:B------:R-:W-:-:S12]  /*0380*/  BSSY.RECONVERGENT B1, `(.L_x_79) ;  /* 0x000001c000017945 */ /* 0x000fd80003800200 */
[----:B------:R-:W-:Y:S05]  /*0390*/  @P0 BRA `(.L_x_80) ;  /* 0x0000000000680947 */ /* 0x000fea0003800000 */
[----:B------:R-:W2:Y:S01]  /*03a0*/  S2R R13, SR_CgaCtaId ;  /* 0x00000000000d7919 */ /* 0x000ea20000008800 */
[----:B------:R-:W3:Y:S01]  /*03b0*/  LDC.64 R10, c[0x0][0x380] ;  /* 0x0000e000ff0a7b82 */ /* 0x000ee20000000a00 */
[----:B----4-:R-:W-:Y:S01]  /*03c0*/  MOV R12, 0x400 ;  /* 0x00000400000c7802 */ /* 0x010fe20000000f00 */
[----:B------:R-:W-:Y:S02]  /*03d0*/  IMAD.IADD R14, R15, 0x1, -R8 ;  /* 0x000000010f0e7824 */ /* 0x000fe400078e0a08 */
[----:B-1----:R-:W-:Y:S02]  /*03e0*/  IMAD.SHL.U32 R21, R3, 0x4, RZ ;  /* 0x0000000403157824 */ /* 0x002fe400078e00ff */
[----:B------:R-:W-:Y:S01]  /*03f0*/  IMAD.MOV.U32 R16, RZ, RZ, R9 ;  /* 0x000000ffff107224 */ /* 0x000fe200078e0009 */
[----:B--2---:R-:W-:-:S07]  /*0400*/  LEA R20, R13, R12, 0x18 ;  /* 0x0000000c0d147211 */ /* 0x004fce00078ec0ff */
.L_x_81:
[----:B------:R-:W1:Y:S02]  /*0410*/  LDCU UR5, c[0x0][0x388] ;  /* 0x00007100ff0577ac */ /* 0x000e640008000800 */
[----:B-1----:R-:W-:-:S04]  /*0420*/  IMAD R13, R15, UR5, R16 ;  /* 0x000000050f0d7c24 */ /* 0x002fc8000f8e0210 */
[----:B0--3--:R-:W-:-:S05]  /*0430*/  IMAD.WIDE R12, R13, 0x4, R10 ;  /* 0x000000040d0c7825 */ /* 0x009fca00078e020a */
[----:B------:R-:W2:Y:S01]  /*0440*/  LDG.E R17, desc[UR8][R12.64] ;  /* 0x000000080c117981 */ /* 0x000ea2000c1e1900 */
[----:B0-----:R-:W-:Y:S01]  /*0450*/  IADD3 R19, PT, PT, -R4, R16, RZ ;  /* 0x0000001004137210 */ /* 0x001fe20007ffe1ff */
        /* <DEDUP_REMOVED lines=14> */
.L_x_80:
[----:B------:R-:W-:Y:S05]  /*0540*/  BSYNC.RECONVERGENT B1 ;  /* 0x0000000000017941 */ /* 0x000fea0003800200 */
.L_x_79:
[----:B------:R-:W-:-:S05]  /*0550*/  IMAD.IADD R15, R15, 0x1, R7 ;  /* 0x000000010f0f7824 */ /* 0x000fca00078e0207 */
[----:B------:R-:W-:-:S13]  /*0560*/  ISETP.GE.AND P0, PT, R15, R6, PT ;  /* 0x000000060f00720c */ /* 0x000fda0003f06270 */
[----:B------:R-:W-:Y:S05]  /*0570*/  @!P0 BRA `(.L_x_82) ;  /* 0xfffffff800fc8947 */ /* 0x000fea000383ffff */
.L_x_75:
[----:B------:R-:W-:Y:S05]  /*0580*/  BSYNC.RECONVERGENT B0 ;  /* 0x0000000000007941 */ /* 0x000fea0003800200 */
.L_x_74:
[----:B------:R-:W1:Y:S01]  /*0590*/  LDC R11, c[0x0][0x394] ;  /* 0x0000e500ff0b7b82 */ /* 0x000e620000000800 */
[----:B------:R-:W3:Y:S01]  /*05a0*/  LDCU UR4, c[0x0][0x388] ;  /* 0x00007100ff0477ac */ /* 0x000ee20008000800 */
[----:B------:R-:W-:Y:S06]  /*05b0*/  BSSY.RECONVERGENT B0, `(.L_x_83) ;  /* 0x000004b000007945 */ /* 0x000fec0003800200 */
[----:B------:R-:W5:Y:S01]  /*05c0*/  LDC R10, c[0x0][0x388] ;  /* 0x0000e200ff0a7b82 */ /* 0x000f620000000800 */
[----:B-1----:R-:W-:-:S05]  /*05d0*/  SHF.L.U32 R3, R11, 0x6, RZ ;  /* 0x000000060b037819 */ /* 0x002fca00000006ff */
[C---:B0-2---:R-:W-:Y:S01]  /*05e0*/  IMAD.IADD R17, R3.reuse, 0x1, R0 ;  /* 0x0000000103117824 */ /* 0x045fe200078e0200 */
[----:B-----5:R-:W-:-:S04]  /*05f0*/  VIADDMNMX R0, R3, 0x40, R10, PT ;  /* 0x0000004003007846 */ /* 0x020fc8000380010a */
[----:B------:R-:W-:-:S13]  /*0600*/  ISETP.GT.AND P0, PT, R0, R17, PT ;  /* 0x000000110000720c */ /* 0x000fda0003f04270 */
[----:B---3--:R-:W-:Y:S05]  /*0610*/  @!P0 BRA `(.L_x_84) ;  /* 0x0000000400108947 */ /* 0x008fea0003800000 */
[----:B------:R-:W0:Y:S01]  /*0620*/  S2R R15, SR_TID.Y ;  /* 0x00000000000f7919 */ /* 0x000e220000002200 */
[----:B------:R-:W1:Y:S01]  /*0630*/  LDC R9, c[0x0][0x364] ;  /* 0x0000d900ff097b82 */ /* 0x000e620000000800 */
[----:B------:R-:W-:-:S07]  /*0640*/  IMAD R14, R11, 0x1000, R4 ;  /* 0x000010000b0e7824 */ /* 0x000fce00078e0204 */
[----:B------:R-:W2:Y:S01]  /*0650*/  LDC R7, c[0x0][0x360] ;  /* 0x0000d800ff077b82 */ /* 0x000ea20000000800 */
[----:B0-----:R-:W-:-:S07]  /*0660*/  IMAD.IADD R15, R4, 0x1, R15 ;  /* 0x00000001040f7824 */ /* 0x001fce00078e020f */
.L_x_91:
[----:B------:R-:W-:Y:S01]  /*0670*/  ISETP.GE.AND P0, PT, R15, R2, PT ;  /* 0x000000020f00720c */ /* 0x000fe20003f06270 */
[----:B------:R-:W-:-:S12]  /*0680*/  BSSY.RECONVERGENT B1, `(.L_x_85) ;  /* 0x000001a000017945 */ /* 0x000fd80003800200 */
[----:B0-2---:R-:W-:Y:S05]  /*0690*/  @P0 BRA `(.L_x_86) ;  /* 0x0000000000600947 */ /* 0x005fea0003800000 */
[----:B------:R-:W0:Y:S01]  /*06a0*/  S2R R13, SR_CgaCtaId ;  /* 0x00000000000d7919 */ /* 0x000e220000008800 */
[----:B------:R-:W3:Y:S01]  /*06b0*/  LDC.64 R10, c[0x0][0x380] ;  /* 0x0000e000ff0a7b82 */ /* 0x000ee20000000a00 */
[----:B----4-:R-:W-:Y:S01]  /*06c0*/  MOV R12, 0x400 ;  /* 0x00000400000c7802 */ /* 0x010fe20000000f00 */
[----:B-1----:R-:W-:Y:S01]  /*06d0*/  IMAD.SHL.U32 R19, R9, 0x4, RZ ;  /* 0x0000000409137824 */ /* 0x002fe200078e00ff */
[----:B------:R-:W-:Y:S01]  /*06e0*/  LEA R16, R17, -R14, 0x6 ;  /* 0x8000000e11107211 */ /* 0x000fe200078e30ff */
[----:B------:R-:W-:Y:S01]  /*06f0*/  IMAD.MOV.U32 R18, RZ, RZ, R15 ;  /* 0x000000ffff127224 */ /* 0x000fe200078e000f */
[----:B0-----:R-:W-:-:S07]  /*0700*/  LEA R22, R13, R12, 0x18 ;  /* 0x0000000c0d167211 */ /* 0x001fce00078ec0ff */
.L_x_87:
[----:B------:R-:W-:-:S04]  /*0710*/  IMAD R13, R17, UR4, R18 ;  /* 0x00000004110d7c24 */ /* 0x000fc8000f8e0212 */
[----:B0--3--:R-:W-:-:S05]  /*0720*/  IMAD.WIDE R12, R13, 0x4, R10 ;  /* 0x000000040d0c7825 */ /* 0x009fca00078e020a */
[----:B------:R-:W3:Y:S01]  /*0730*/  LDG.E R20, desc[UR8][R12.64] ;  /* 0x000000080c147981 */ /* 0x000ee2000c1e1900 */
[--C-:B------:R-:W-:Y:S02]  /*0740*/  IMAD.IADD R21, R16, 0x1, R18.reuse ;  /* 0x0000000110157824 */ /* 0x100fe400078e0212 */
[----:B------:R-:W-:-:S03]  /*0750*/  IMAD.IADD R18, R9, 0x1, R18 ;  /* 0x0000000109127824 */ /* 0x000fc600078e0212 */
[----:B------:R-:W-:Y:S02]  /*0760*/  LEA R21, R21, R22, 0x2 ;  /* 0x0000001615157211 */ /* 0x000fe400078e10ff */
[----:B------:R-:W-:-:S03]  /*0770*/  ISETP.GE.AND P0, PT, R18, R2, PT ;  /* 0x000000021200720c */ /* 0x000fc60003f06270 */
[----:B---3--:R0:W-:Y:S10]  /*0780*/  STS [R21+0x8000], R20 ;  /* 0x0080001415007388 */ /* 0x0081f40000000800 */
[----:B------:R-:W-:Y:S05]  /*0790*/  @P0 BRA `(.L_x_86) ;  /* 0x0000000000200947 */ /* 0x000fea0003800000 */
[----:B------:R-:W-:-:S05]  /*07a0*/  IADD3 R12, P0, PT, R19, R12, RZ ;  /* 0x0000000c130c7210 */ /* 0x000fca0007f1e0ff */
[----:B------:R-:W-:-:S05]  /*07b0*/  IMAD.X R13, RZ, RZ, R13, P0 ;  /* 0x000000ffff0d7224 */ /* 0x000fca00000e060d */
[----:B------:R-:W3:Y:S01]  /*07c0*/  LDG.E R12, desc[UR8][R12.64] ;  /* 0x000000080c0c7981 */ /* 0x000ee2000c1e1900 */
[----:B0-----:R-:W-:Y:S01]  /*07d0*/  IMAD.IADD R21, R19, 0x1, R21 ;  /* 0x0000000113157824 */ /* 0x001fe200078e0215 */
[----:B------:R-:W-:-:S04]  /*07e0*/  IADD3 R18, PT, PT, R18, R9, RZ ;  /* 0x0000000912127210 */ /* 0x000fc80007ffe0ff */
[----:B------:R-:W-:Y:S01]  /*07f0*/  ISETP.GE.AND P0, PT, R18, R2, PT ;  /* 0x000000021200720c */ /* 0x000fe20003f06270 */
[----:B---3--:R0:W-:-:S12]  /*0800*/  STS [R21+0x8000], R12 ;  /* 0x0080000c15007388 */ /* 0x0081d80000000800 */
[----:B------:R-:W-:Y:S05]  /*0810*/  @!P0 BRA `(.L_x_87) ;  /* 0xfffffffc00bc8947 */ /* 0x000fea000383ffff */
.L_x_86:
[----:B------:R-:W-:Y:S05]  /*0820*/  BSYNC.RECONVERGENT B1 ;  /* 0x0000000000017941 */ /* 0x000fea0003800200 */
.L_x_85:
[----:B--2---:R-:W-:-:S05]  /*0830*/  IMAD.IADD R17, R7, 0x1, R17 ;  /* 0x0000000107117824 */ /* 0x004fca00078e0211 */
[----:B------:R-:W-:-:S13]  /*0840*/  ISETP.GE.AND P0, PT, R17, R0, PT ;  /* 0x000000001100720c */ /* 0x000fda0003f06270 */
[----:B------:R-:W-:Y:S05]  /*0850*/  @P0 BRA `(.L_x_84) ;  /* 0x0000000000800947 */ /* 0x000fea0003800000 */
[----:B------:R-:W-:Y:S01]  /*0860*/  ISETP.GE.AND P0, PT, R15, R2, PT ;  /* 0x000000020f00720c */ /* 0x000fe20003f06270 */
[----:B------:R-:W-:-:S12]  /*0870*/  BSSY.RECONVERGENT B1, `(.L_x_88) ;  /* 0x000001b000017945 */ /* 0x000fd80003800200 */
[----:B------:R-:W-:Y:S05]  /*0880*/  @P0 BRA `(.L_x_89) ;  /* 0x0000000000640947 */ /* 0x000fea0003800000 */
[----:B------:R-:W2:Y:S01]  /*0890*/  S2R R13, SR_CgaCtaId ;  /* 0x00000000000d7919 */ /* 0x000ea20000008800 */
[----:B------:R-:W3:Y:S01]  /*08a0*/  LDC.64 R10, c[0x0][0x380] ;  /* 0x0000e000ff0a7b82 */ /* 0x000ee20000000a00 */
[----:B0---4-:R-:W-:Y:S01]  /*08b0*/  MOV R12, 0x400 ;  /* 0x00000400000c7802 */ /* 0x011fe20000000f00 */
[----:B------:R-:W-:Y:S01]  /*08c0*/  IMAD R16, R17, 0x40, -R14 ;  /* 0x0000004011107824 */ /* 0x000fe200078e0a0e */
[----:B------:R-:W-:Y:S01]  /*08d0*/  MOV R18, R15 ;  /* 0x0000000f00127202 */ /* 0x000fe20000000f00 */
[----:B-1----:R-:W-:Y:S01]  /*08e0*/  IMAD.SHL.U32 R21, R9, 0x4, RZ ;  /* 0x0000000409157824 */ /* 0x002fe200078e00ff */
[----:B--2---:R-:W-:-:S07]  /*08f0*/  LEA R23, R13, R12, 0x18 ;  /* 0x0000000c0d177211 */ /* 0x004fce00078ec0ff */
.L_x_90:
[----:B0-----:R-:W0:Y:S02]  /*0900*/  LDCU UR5, c[0x0][0x388] ;  /* 0x00007100ff0577ac */ /* 0x001e240008000800 */
[----:B0-----:R-:W-:-:S04]  /*0910*/  IMAD R13, R17, UR5, R18 ;  /* 0x00000005110d7c24 */ /* 0x001fc8000f8e0212 */
[----:B---3--:R-:W-:-:S05]  /*0920*/  IMAD.WIDE R12, R13, 0x4, R10 ;  /* 0x000000040d0c7825 */ /* 0x008fca00078e020a */
        /* <DEDUP_REMOVED lines=9> */
[----:B------:R-:W3:Y:S01]  /*09c0*/  LDG.E R12, desc[UR8][R12.64] ;  /* 0x000000080c0c7981 */ /* 0x000ee2000c1e1900 */
[----:B--2---:R-:W-:Y:S02]  /*09d0*/  IMAD.IADD R19, R21, 0x1, R20 ;  /* 0x0000000115137824 */ /* 0x004fe400078e0214 */
[----:B------:R-:W-:-:S05]  /*09e0*/  IMAD.IADD R18, R18, 0x1, R9 ;  /* 0x0000000112127824 */ /* 0x000fca00078e0209 */
[----:B------:R-:W-:Y:S01]  /*09f0*/  ISETP.GE.AND P0, PT, R18, R2, PT ;  /* 0x000000021200720c */ /* 0x000fe20003f06270 */
[----:B---3--:R0:W-:-:S12]  /*0a00*/  STS [R19+0x8000], R12 ;  /* 0x0080000c13007388 */ /* 0x0081d80000000800 */
[----:B------:R-:W-:Y:S05]  /*0a10*/  @!P0 BRA `(.L_x_90) ;  /* 0xfffffffc00b88947 */ /* 0x000fea000383ffff */
.L_x_89:
[----:B------:R-:W-:Y:S05]  /*0a20*/  BSYNC.RECONVERGENT B1 ;  /* 0x0000000000017941 */ /* 0x000fea0003800200 */
.L_x_88:
[----:B------:R-:W-:-:S05]  /*0a30*/  IMAD.IADD R17, R17, 0x1, R7 ;  /* 0x0000000111117824 */ /* 0x000fca00078e0207 */
[----:B------:R-:W-:-:S13]  /*0a40*/  ISETP.GE.AND P0, PT, R17, R0, PT ;  /* 0x000000001100720c */ /* 0x000fda0003f06270 */
[----:B------:R-:W-:Y:S05]  /*0a50*/  @!P0 BRA `(.L_x_91) ;  /* 0xfffffffc00048947 */ /* 0x000fea000383ffff */
.L_x_84:
[----:B------:R-:W-:Y:S05]  /*0a60*/  BSYNC.RECONVERGENT B0 ;  /* 0x0000000000007941 */ /* 0x000fea0003800200 */
.L_x_83:
[----:B------:R-:W0:Y:S01]  /*0a70*/  S2R R7, SR_TID.Y ;  /* 0x0000000000077919 */ /* 0x000e220000002200 */
[----:B------:R-:W-:Y:S01]  /*0a80*/  BSSY.RECONVERGENT B0, `(.L_x_92) ;  /* 0x0000046000007945 */ /* 0x000fe20003800200 */
[----:B0-2-4-:R-:W-:-:S04]  /*0a90*/  IADD3 R19, PT, PT, R3, R7, RZ ;  /* 0x0000000703137210 */ /* 0x015fc80007ffe0ff */
[----:B------:R-:W-:-:S13]  /*0aa0*/  ISETP.GT.AND P0, PT, R0, R19, PT ;  /* 0x000000130000720c */ /* 0x000fda0003f04270 */
[----:B------:R-:W-:Y:S05]  /*0ab0*/  @!P0 BRA `(.L_x_93) ;  /* 0x0000000400088947 */ /* 0x000fea0003800000 */
[----:B-1----:R-:W0:Y:S08]  /*0ac0*/  LDC R9, c[0x0][0x394] ;  /* 0x0000e500ff097b82 */ /* 0x002e300000000800 */
[----:B------:R-:W1:Y:S08]  /*0ad0*/  LDC R15, c[0x0][0x360] ;  /* 0x0000d800ff0f7b82 */ /* 0x000e700000000800 */
[----:B------:R-:W2:Y:S01]  /*0ae0*/  LDC R14, c[0x0][0x364] ;  /* 0x0000d900ff0e7b82 */ /* 0x000ea20000000800 */
[----:B0-----:R-:W-:-:S07]  /*0af0*/  IMAD R9, R9, 0x1000, R8 ;  /* 0x0000100009097824 */ /* 0x001fce00078e0208 */
.L_x_100:
[----:B------:R-:W-:Y:S01]  /*0b00*/  ISETP.GE.AND P0, PT, R5, R6, PT ;  /* 0x000000060500720c */ /* 0x000fe20003f06270 */
[----:B------:R-:W-:-:S12]  /*0b10*/  BSSY.RECONVERGENT B1, `(.L_x_94) ;  /* 0x000001a000017945 */ /* 0x000fd80003800200 */
[----:B0-2-4-:R-:W-:Y:S05]  /*0b20*/  @P0 BRA `(.L_x_95) ;  /* 0x0000000000600947 */ /* 0x015fea0003800000 */
[----:B------:R-:W0:Y:S01]  /*0b30*/  S2R R12, SR_CgaCtaId ;  /* 0x00000000000c7919 */ /* 0x000e220000008800 */
[----:B------:R-:W3:Y:S01]  /*0b40*/  LDC R18, c[0x0][0x388] ;  /* 0x0000e200ff127b82 */ /* 0x000ee20000000800 */
[----:B------:R-:W-:Y:S01]  /*0b50*/  MOV R17, 0x400 ;  /* 0x0000040000117802 */ /* 0x000fe20000000f00 */
[----:B------:R-:W-:Y:S02]  /*0b60*/  IMAD R16, R19, 0x40, -R9 ;  /* 0x0000004013107824 */ /* 0x000fe400078e0a09 */
[----:B------:R-:W-:-:S04]  /*0b70*/  IMAD.MOV.U32 R21, RZ, RZ, R5 ;  /* 0x000000ffff157224 */ /* 0x000fc800078e0005 */
[----:B------:R-:W4:Y:S01]  /*0b80*/  LDC.64 R10, c[0x0][0x380] ;  /* 0x0000e000ff0a7b82 */ /* 0x000f220000000a00 */
[----:B0-----:R-:W-:-:S07]  /*0b90*/  LEA R17, R12, R17, 0x18 ;  /* 0x000000110c117211 */ /* 0x001fce00078ec0ff */
.L_x_96:
[----:B---3--:R-:W-:-:S04]  /*0ba0*/  IMAD R13, R21, R18, R19 ;  /* 0x00000012150d7224 */ /* 0x008fc800078e0213 */
[----:B0---4-:R-:W-:-:S06]  /*0bb0*/  IMAD.WIDE R12, R13, 0x4, R10 ;  /* 0x000000040d0c7825 */ /* 0x011fcc00078e020a */
[----:B------:R-:W3:Y:S01]  /*0bc0*/  LDG.E R12, desc[UR8][R12.64] ;  /* 0x000000080c0c7981 */ /* 0x000ee2000c1e1900 */
[----:B------:R-:W-:Y:S01]  /*0bd0*/  IADD3 R20, PT, PT, R16, R21, RZ ;  /* 0x0000001510147210 */ /* 0x000fe20007ffe0ff */
[----:B-1----:R-:W-:-:S04]  /*0be0*/  IMAD.IADD R21, R15, 0x1, R21 ;  /* 0x000000010f157824 */ /* 0x002fc800078e0215 */
[----:B------:R-:W-:Y:S01]  /*0bf0*/  IMAD R20, R20, 0x4, R17 ;  /* 0x0000000414147824 */ /* 0x000fe200078e0211 */
[----:B------:R-:W-:-:S04]  /*0c00*/  ISETP.GE.AND P0, PT, R21, R6, PT ;  /* 0x000000061500720c */ /* 0x000fc80003f06270 */
[----:B---3--:R0:W-:Y:S09]  /*0c10*/  STS [R20+0x4000], R12 ;  /* 0x0040000c14007388 */ /* 0x0081f20000000800 */
[----:B------:R-:W-:Y:S05]  /*0c20*/  @P0 BRA `(.L_x_95) ;  /* 0x0000000000200947 */ /* 0x000fea0003800000 */
[----:B------:R-:W-:-:S04]  /*0c30*/  IMAD R13, R21, R18, R19 ;  /* 0x00000012150d7224 */ /* 0x000fc800078e0213 */
[----:B0-----:R-:W-:-:S06]  /*0c40*/  IMAD.WIDE R12, R13, 0x4, R10 ;  /* 0x000000040d0c7825 */ /* 0x001fcc00078e020a */
[----:B------:R-:W3:Y:S01]  /*0c50*/  LDG.E R12, desc[UR8][R12.64] ;  /* 0x000000080c0c7981 */ /* 0x000ee2000c1e1900 */
[----:B------:R-:W-:Y:S01]  /*0c60*/  IMAD R23, R15, 0x4, R20 ;  /* 0x000000040f177824 */ /* 0x000fe200078e0214 */
[----:B------:R-:W-:-:S04]  /*0c70*/  IADD3 R21, PT, PT, R21, R15, RZ ;  /* 0x0000000f15157210 */ /* 0x000fc80007ffe0ff */
[----:B------:R-:W-:Y:S01]  /*0c80*/  ISETP.GE.AND P0, PT, R21, R6, PT ;  /* 0x000000061500720c */ /* 0x000fe20003f06270 */
[----:B---3--:R0:W-:-:S12]  /*0c90*/  STS [R23+0x4000], R12 ;  /* 0x0040000c17007388 */ /* 0x0081d80000000800 */
[----:B------:R-:W-:Y:S05]  /*0ca0*/  @!P0 BRA `(.L_x_96) ;  /* 0xfffffffc00bc8947 */ /* 0x000fea000383ffff */
.L_x_95:
[----:B------:R-:W-:Y:S05]  /*0cb0*/  BSYNC.RECONVERGENT B1 ;  /* 0x0000000000017941 */ /* 0x000fea0003800200 */
.L_x_94:
[----:B--2---:R-:W-:-:S05]  /*0cc0*/  IMAD.IADD R19, R14, 0x1, R19 ;  /* 0x000000010e137824 */ /* 0x004fca00078e0213 */
[----:B------:R-:W-:-:S13]  /*0cd0*/  ISETP.GE.AND P0, PT, R19, R0, PT ;  /* 0x000000001300720c */ /* 0x000fda0003f06270 */
[----:B------:R-:W-:Y:S05]  /*0ce0*/  @P0 BRA `(.L_x_93) ;  /* 0x00000000007c0947 */ /* 0x000fea0003800000 */
[----:B------:R-:W-:Y:S01]  /*0cf0*/  ISETP.GE.AND P0, PT, R5, R6, PT ;  /* 0x000000060500720c */ /* 0x000fe20003f06270 */
[----:B------:R-:W-:-:S12]  /*0d00*/  BSSY.RECONVERGENT B1, `(.L_x_97) ;  /* 0x000001a000017945 */ /* 0x000fd80003800200 */
[----:B------:R-:W-:Y:S05]  /*0d10*/  @P0 BRA `(.L_x_98) ;  /* 0x0000000000600947 */ /* 0x000fea0003800000 */
[----:B0-----:R-:W0:Y:S01]  /*0d20*/  S2R R12, SR_CgaCtaId ;  /* 0x00000000000c7919 */ /* 0x001e220000008800 */
[----:B------:R-:W2:Y:S01]  /*0d30*/  LDC R18, c[0x0][0x388] ;  /* 0x0000e200ff127b82 */ /* 0x000ea20000000800 */
[----:B------:R-:W-:Y:S01]  /*0d40*/  MOV R17, 0x400 ;  /* 0x0000040000117802 */ /* 0x000fe20000000f00 */
[----:B------:R-:W-:Y:S02]  /*0d50*/  IMAD R16, R19, 0x40, -R9 ;  /* 0x0000004013107824 */ /* 0x000fe400078e0a09 */
[----:B------:R-:W-:-:S04]  /*0d60*/  IMAD.MOV.U32 R21, RZ, RZ, R5 ;  /* 0x000000ffff157224 */ /* 0x000fc800078e0005 */
[----:B------:R-:W3:Y:S01]  /*0d70*/  LDC.64 R10, c[0x0][0x380] ;  /* 0x0000e000ff0a7b82 */ /* 0x000ee20000000a00 */
[----:B0-----:R-:W-:-:S07]  /*0d80*/  LEA R17, R12, R17, 0x18 ;  /* 0x000000110c117211 */ /* 0x001fce00078ec0ff */
.L_x_99:
[----:B--2---:R-:W-:-:S04]  /*0d90*/  IMAD R13, R21, R18, R19 ;  /* 0x00000012150d7224 */ /* 0x004fc800078e0213 */
[----:B---34-:R-:W-:-:S06]  /*0da0*/  IMAD.WIDE R12, R13, 0x4, R10 ;  /* 0x000000040d0c7825 */ /* 0x018fcc00078e020a */
[----:B------:R-:W2:Y:S01]  /*0db0*/  LDG.E R12, desc[UR8][R12.64] ;  /* 0x000000080c0c7981 */ /* 0x000ea2000c1e1900 */
[----:B------:R-:W-:Y:S01]  /*0dc0*/  IADD3 R20, PT, PT, R16, R21, RZ ;  /* 0x0000001510147210 */ /* 0x000fe20007ffe0ff */
[----:B-1----:R-:W-:-:S04]  /*0dd0*/  IMAD.IADD R21, R15, 0x1, R21 ;  /* 0x000000010f157824 */ /* 0x002fc800078e0215 */
[----:B------:R-:W-:Y:S01]  /*0de0*/  IMAD R20, R20, 0x4, R17 ;  /* 0x0000000414147824 */ /* 0x000fe200078e0211 */
[----:B------:R-:W-:-:S04]  /*0df0*/  ISETP.GE.AND P0, PT, R21, R6, PT ;  /* 0x000000061500720c */ /* 0x000fc80003f06270 */
[----:B--2---:R2:W-:Y:S09]  /*0e00*/  STS [R20+0x4000], R12 ;  /* 0x0040000c14007388 */ /* 0x0045f20000000800 */
        /* <DEDUP_REMOVED lines=9> */
.L_x_98:
[----:B------:R-:W-:Y:S05]  /*0ea0*/  BSYNC.RECONVERGENT B1 ;  /* 0x0000000000017941 */ /* 0x000fea0003800200 */
.L_x_97:
[----:B------:R-:W-:-:S05]  /*0eb0*/  IMAD.IADD R19, R19, 0x1, R14 ;  /* 0x0000000113137824 */ /* 0x000fca00078e020e */
[----:B------:R-:W-:-:S13]  /*0ec0*/  ISETP.GE.AND P0, PT, R19, R0, PT ;  /* 0x000000001300720c */ /* 0x000fda0003f06270 */
[----:B------:R-:W-:Y:S05]  /*0ed0*/  @!P0 BRA `(.L_x_100) ;  /* 0xfffffffc00088947 */ /* 0x000fea000383ffff */
.L_x_93:
[----:B------:R-:W-:Y:S05]  /*0ee0*/  BSYNC.RECONVERGENT B0 ;  /* 0x0000000000007941 */ /* 0x000fea0003800200 */
.L_x_92:
[----:B------:R-:W3:Y:S08]  /*0ef0*/  LDC R10, c[0x0][0x388] ;  /* 0x0000e200ff0a7b82 */ /* 0x000ef00000000800 */
[----:B------:R-:W-:Y:S01]  /*0f00*/  BAR.SYNC.DEFER_BLOCKING 0x0 ;  /* 0x0000000000007b1d */ /* 0x000fe20000010000 */
[----:B---3--:R-:W-:-:S04]  /*0f10*/  ISETP.GE.AND P0, PT, R3, R10, PT ;  /* 0x0000000a0300720c */ /* 0x008fc80003f06270 */
[----:B------:R-:W-:-:S13]  /*0f20*/  ISETP.EQ.OR P0, PT, R3, 0x7fffffc0, P0 ;  /* 0x7fffffc00300780c */ /* 0x000fda0000702670 */
[----:B------:R-:W-:Y:S05]  /*0f30*/  @P0 BRA `(.L_x_101) ;  /* 0x0000001c00300947 */ /* 0x000fea0003800000 */
[----:B0-2-4-:R-:W-:Y:S01]  /*0f40*/  VIADDMNMX R12, R3, 0x1, R0, !PT ;  /* 0x00000001030c7846 */ /* 0x015fe20007800100 */
[----:B------:R-:W0:Y:S01]  /*0f50*/  LDCU UR5, c[0x0][0x394] ;  /* 0x00007280ff0577ac */ /* 0x000e220008000800 */
[----:B-1----:R-:W-:Y:S01]  /*0f60*/  LOP3.LUT R9, RZ, R3, RZ, 0x33, !PT ;  /* 0x00000003ff097212 */ /* 0x002fe200078e33ff */
[----:B------:R-:W1:Y:S04]  /*0f70*/  LDC R11, c[0x0][0x364] ;  /* 0x0000d900ff0b7b82 */ /* 0x000e680000000800 */
[----:B------:R-:W-:-:S04]  /*0f80*/  IMAD.IADD R12, R12, 0x1, R9 ;  /* 0x000000010c0c7824 */ /* 0x000fc800078e0209 */
[----:B------:R-:W-:Y:S01]  /*0f90*/  IMAD.HI.U32 R9, R12, -0x33333333, RZ ;  /* 0xcccccccd0c097827 */ /* 0x000fe200078e00ff */
[----:B------:R-:W2:Y:S04]  /*0fa0*/  LDC R10, c[0x0][0x360] ;  /* 0x0000d800ff0a7b82 */ /* 0x000ea80000000800 */
[----:B------:R-:W-:Y:S01]  /*0fb0*/  SHF.R.U32.HI R9, RZ, 0x2, R9 ;  /* 0x00000002ff097819 */ /* 0x000fe20000011609 */
[----:B0-----:R-:W-:-:S04]  /*0fc0*/  USHF.L.U32 UR5, UR5, 0xc, URZ ;  /* 0x0000000c05057899 */ /* 0x001fc800080006ff */
[----:B------:R-:W-:-:S04]  /*0fd0*/  IMAD R9, R9, -0x5, R12 ;  /* 0xfffffffb09097824 */ /* 0x000fc800078e020c */
[----:B------:R-:W-:Y:S01]  /*0fe0*/  VIADD R13, R9, 0x1 ;  /* 0x00000001090d7836 */ /* 0x000fe20000000000 */
[----:B------:R-:W-:-:S04]  /*0ff0*/  IADD3 R9, PT, PT, R4, R7, RZ ;  /* 0x0000000704097210 */ /* 0x000fc80007ffe0ff */
[----:B------:R-:W-:-:S04]  /*1000*/  ISETP.NE.AND P0, PT, R13, 0x5, PT ;  /* 0x000000050d00780c */ /* 0x000fc80003f05270 */
[----:B------:R-:W-:-:S09]  /*1010*/  SEL R13, R13, RZ, P0 ;  /* 0x000000ff0d0d7207 */ /* 0x000fd20000000000 */
[----:B------:R-:W-:Y:S05]  /*1020*/  @!P0 BRA `(.L_x_102) ;  /* 0x00000004003c8947 */ /* 0x000fea0003800000 */
[----:B------:R-:W-:-:S05]  /*1030*/  UMOV UR4, URZ ;  /* 0x000000ff00047c82 */ /* 0x000fca0008000000 */
.L_x_112:
[----:B------:R-:W-:Y:S01]  /*1040*/  ISETP.GE.AND P1, PT, R5, R6, PT ;  /* 0x000000060500720c */ /* 0x000fe20003f26270 */
[----:B------:R-:W-:Y:S01]  /*1050*/  UIADD3 UR4, UPT, UPT, UR4, 0x1, URZ ;  /* 0x0000000104047890 */ /* 0x000fe2000fffe0ff */
[----:B------:R-:W-:Y:S05]  /*1060*/  BSSY.RECONVERGENT B0, `(.L_x_103) ;  /* 0x0000049000007945 */ /* 0x000fea0003800200 */
[----:B------:R-:W-:-:S06]  /*1070*/  ISETP.NE.AND P0, PT, R13, UR4, PT ;  /* 0x000000040d007c0c */ /* 0x000fcc000bf05270 */
[----:B0-23--:R-:W-:Y:S07]  /*1080*/  @P1 BRA `(.L_x_104) ;  /* 0x0000000400181947 */ /* 0x00dfee0003800000 */
[----:B------:R-:W-:Y:S01]  /*1090*/  LEA R14, R3, -UR5, 0x6 ;  /* 0x80000005030e7c11 */ /* 0x000fe2000f8e30ff */
[----:B------:R-:W-:-:S07]  /*10a0*/  IMAD.MOV.U32 R17, RZ, RZ, R5 ;  /* 0x000000ffff117224 */ /* 0x000fce00078e0005 */
.L_x_111:
[----:B0-----:R-:W0:Y:S01]  /*10b0*/  S2R R16, SR_CgaCtaId ;  /* 0x0000000000107919 */ /* 0x001e220000008800 */
[----:B------:R-:W-:Y:S01]  /*10c0*/  ISETP.GE.AND P1, PT, R9, R2, PT ;  /* 0x000000020900720c */ /* 0x000fe20003f26270 */
[----:B------:R-:W-:Y:S01]  /*10d0*/  IMAD.IADD R19, R17, 0x1, -R8 ;  /* 0x0000000111137824 */ /* 0x000fe200078e0a08 */
[----:B------:R-:W-:Y:S01]  /*10e0*/  MOV R15, 0x400 ;  /* 0x00000400000f7802 */ /* 0x000fe20000000f00 */
[----:B------:R-:W-:Y:S03]  /*10f0*/  BSSY.RECONVERGENT B1, `(.L_x_105) ;  /* 0x000001c000017945 */ /* 0x000fe60003800200 */
[----:B0-----:R-:W-:Y:S01]  /*1100*/  LEA R15, R16, R15, 0x18 ;  /* 0x0000000f100f7211 */ /* 0x001fe200078ec0ff */
[----:B------:R-:W-:-:S05]  /*1110*/  IMAD.IADD R16, R14, 0x1, R19 ;  /* 0x000000010e107824 */ /* 0x000fca00078e0213 */
[----:B------:R-:W-:Y:S01]  /*1120*/  LEA R21, R16, R15, 0x2 ;  /* 0x0000000f10157211 */ /* 0x000fe200078e10ff */
[----:B--23--:R-:W-:Y:S06]  /*1130*/  @P1 BRA `(.L_x_106) ;  /* 0x00000000005c1947 */ /* 0x00cfec0003800000 */
[----:B------:R0:W3:Y:S01]  /*1140*/  LDS R16, [R21+0x4000] ;  /* 0x0040000015107984 */ /* 0x0000e20000000800 */
[----:B------:R-:W-:-:S07]  /*1150*/  IMAD.MOV.U32 R23, RZ, RZ, R9 ;  /* 0x000000ffff177224 */ /* 0x000fce00078e0009 */
.L_x_107:
[----:B------:R-:W-:Y:S02]  /*1160*/  IMAD.IADD R18, R23, 0x1, -R4 ;  /* 0x0000000117127824 */ /* 0x000fe400078e0a04 */
[----:B-1----:R-:W-:Y:S02]  /*1170*/  IMAD.IADD R26, R11, 0x1, R23 ;  /* 0x000000010b1a7824 */ /* 0x002fe400078e0217 */
[----:B------:R-:W-:Y:S01]  /*1180*/  IMAD.IADD R20, R14, 0x1, R18 ;  /* 0x000000010e147824 */ /* 0x000fe200078e0212 */
[----:B------:R-:W-:Y:S02]  /*1190*/  LEA R18, R19, R18, 0x6 ;  /* 0x0000001213127211 */ /* 0x000fe400078e30ff */
[----:B------:R-:W-:Y:S01]  /*11a0*/  ISETP.GE.AND P1, PT, R26, R2, PT ;  /* 0x000000021a00720c */ /* 0x000fe20003f26270 */
[--C-:B------:R-:W-:Y:S02]  /*11b0*/  IMAD R20, R20, 0x4, R15.reuse ;  /* 0x0000000414147824 */ /* 0x100fe400078e020f */
[----:B------:R-:W-:-:S03]  /*11c0*/  IMAD R24, R18, 0x4, R15 ;  /* 0x0000000412187824 */ /* 0x000fc600078e020f */
[----:B------:R-:W-:Y:S04]  /*11d0*/  LDS R25, [R20+0x8000] ;  /* 0x0080000014197984 */ /* 0x000fe80000000800 */
[----:B------:R-:W3:Y:S02]  /*11e0*/  LDS R18, [R24] ;  /* 0x0000000018127984 */ /* 0x000ee40000000800 */
[----:B---3--:R-:W-:-:S05]  /*11f0*/  VIADDMNMX R18, R25, R16, R18, PT ;  /* 0x0000001019127246 */ /* 0x008fca0003800112 */
[----:B------:R3:W-:Y:S01]  /*1200*/  STS [R24], R18 ;  /* 0x0000001218007388 */ /* 0x0007e20000000800 */
[----:B------:R-:W-:Y:S05]  /*1210*/  @P1 BRA `(.L_x_106) ;  /* 0x0000000000241947 */ /* 0x000fea0003800000 */
[C---:B------:R-:W-:Y:S01]  /*1220*/  LEA R22, R11.reuse, R20, 0x2 ;  /* 0x000000140b167211 */ /* 0x040fe200078e10ff */
[----:B---3--:R-:W-:-:S04]  /*1230*/  IMAD R18, R11, 0x4, R24 ;  /* 0x000000040b127824 */ /* 0x008fc800078e0218 */
[----:B------:R-:W-:Y:S04]  /*1240*/  LDS R23, [R22+0x8000] ;  /* 0x0080000016177984 */ /* 0x000fe80000000800 */
[----:B------:R-:W1:Y:S02]  /*1250*/  LDS R20, [R18] ;  /* 0x0000000012147984 */ /* 0x000e640000000800 */
[----:B-1----:R-:W-:Y:S01]  /*1260*/  VIADDMNMX R25, R23, R16, R20, PT ;  /* 0x0000001017197246 */ /* 0x002fe20003800114 */
[----:B------:R-:W-:-:S04]  /*1270*/  IMAD.IADD R23, R26, 0x1, R11 ;  /* 0x000000011a177824 */ /* 0x000fc800078e020b */
[----:B------:R4:W-:Y:S01]  /*1280*/  STS [R18], R25 ;  /* 0x0000001912007388 */ /* 0x0009e20000000800 */
[----:B------:R-:W-:-:S13]  /*1290*/  ISETP.GE.AND P1, PT, R23, R2, PT ;  /* 0x000000021700720c */ /* 0x000fda0003f26270 */
[----:B----4-:R-:W-:Y:S05]  /*12a0*/  @!P1 BRA `(.L_x_107) ;  /* 0xfffffffc00ac9947 */ /* 0x010fea000383ffff */
.L_x_106:
[----:B------:R-:W-:Y:S05]  /*12b0*/  BSYNC.RECONVERGENT B1 ;  /* 0x0000000000017941 */ /* 0x000fea0003800200 */
.L_x_105:
[----:B--2---:R-:W-:-:S05]  /*12c0*/  IMAD.IADD R17, R10, 0x1, R17 ;  /* 0x000000010a117824 */ /* 0x004fca00078e0211 */
[----:B------:R-:W-:-:S13]  /*12d0*/  ISETP.GE.AND P1, PT, R17, R6, PT ;  /* 0x000000061100720c */ /* 0x000fda0003f26270 */
[----:B------:R-:W-:Y:S05]  /*12e0*/  @P1 BRA `(.L_x_104) ;  /* 0x0000000000801947 */ /* 0x000fea0003800000 */
[----:B------:R-:W-:Y:S01]  /*12f0*/  ISETP.GE.AND P1, PT, R9, R2, PT ;  /* 0x000000020900720c */ /* 0x000fe20003f26270 */
[----:B------:R-:W-:Y:S01]  /*1300*/  BSSY.RECONVERGENT B1, `(.L_x_108) ;  /* 0x000001b000017945 */ /* 0x000fe20003800200 */
[----:B------:R-:W-:-:S11]  /*1310*/  LEA R16, R10, R21, 0x2 ;  /* 0x000000150a107211 */ /* 0x000fd600078e10ff */
[----:B------:R-:W-:Y:S05]  /*1320*/  @P1 BRA `(.L_x_109) ;  /* 0x0000000000601947 */ /* 0x000fea0003800000 */
[----:B------:R-:W2:Y:S01]  /*1330*/  LDS R16, [R16+0x4000] ;  /* 0x0040000010107984 */ /* 0x000ea20000000800 */
[----:B---3--:R-:W-:Y:S02]  /*1340*/  IMAD.IADD R18, R17, 0x1, -R8 ;  /* 0x0000000111127824 */ /* 0x008fe400078e0a08 */
[----:B------:R-:W-:-:S07]  /*1350*/  IMAD.MOV.U32 R19, RZ, RZ, R9 ;  /* 0x000000ffff137224 */ /* 0x000fce00078e0009 */
.L_x_110:
[----:B0-----:R-:W-:Y:S01]  /*1360*/  IMAD.IADD R21, R19, 0x1, -R4 ;  /* 0x0000000113157824 */ /* 0x001fe200078e0a04 */
[----:B-1----:R-:W-:-:S03]  /*1370*/  IADD3 R25, PT, PT, R11, R19, RZ ;  /* 0x000000130b197210 */ /* 0x002fc60007ffe0ff */
[----:B------:R-:W-:Y:S01]  /*1380*/  IMAD R22, R18, 0x40, R21 ;  /* 0x0000004012167824 */ /* 0x000fe200078e0215 */
[----:B------:R-:W-:Y:S02]  /*1390*/  IADD3 R20, PT, PT, R14, R21, RZ ;  /* 0x000000150e147210 */ /* 0x000fe40007ffe0ff */
[----:B------:R-:W-:Y:S01]  /*13a0*/  ISETP.GE.AND P1, PT, R25, R2, PT ;  /* 0x000000021900720c */ /* 0x000fe20003f26270 */
[--C-:B------:R-:W-:Y:S02]  /*13b0*/  IMAD R23, R22, 0x4, R15.reuse ;  /* 0x0000000416177824 */ /* 0x100fe400078e020f */
[----:B------:R-:W-:-:S03]  /*13c0*/  IMAD R24, R20, 0x4, R15 ;  /* 0x0000000414187824 */ /* 0x000fc600078e020f */
[----:B------:R-:W-:Y:S04]  /*13d0*/  LDS R20, [R23] ;  /* 0x0000000017147984 */ /* 0x000fe80000000800 */
[----:B------:R-:W2:Y:S02]  /*13e0*/  LDS R21, [R24+0x8000] ;  /* 0x0080000018157984 */ /* 0x000ea40000000800 */
[----:B--2---:R-:W-:-:S05]  /*13f0*/  VIADDMNMX R20, R21, R16, R20, PT ;  /* 0x0000001015147246 */ /* 0x004fca0003800114 */
[----:B------:R2:W-:Y:S01]  /*1400*/  STS [R23], R20 ;  /* 0x0000001417007388 */ /* 0x0005e20000000800 */
[----:B------:R-:W-:Y:S05]  /*1410*/  @P1 BRA `(.L_x_109) ;  /* 0x0000000000241947 */ /* 0x000fea0003800000 */
[C---:B------:R-:W-:Y:S02]  /*1420*/  IMAD R22, R11.reuse, 0x4, R24 ;  /* 0x000000040b167824 */ /* 0x040fe400078e0218 */
[----:B--2---:R-:W-:-:S03]  /*1430*/  IMAD R20, R11, 0x4, R23 ;  /* 0x000000040b147824 */ /* 0x004fc600078e0217 */
[----:B------:R-:W-:Y:S04]  /*1440*/  LDS R19, [R22+0x8000] ;  /* 0x0080000016137984 */ /* 0x000fe80000000800 */
[----:B------:R-:W0:Y:S02]  /*1450*/  LDS R21, [R20] ;  /* 0x0000000014157984 */ /* 0x000e240000000800 */
[----:B0-----:R-:W-:Y:S01]  /*1460*/  VIADDMNMX R21, R19, R16, R21, PT ;  /* 0x0000001013157246 */ /* 0x001fe20003800115 */
[----:B------:R-:W-:-:S04]  /*1470*/  IMAD.IADD R19, R25, 0x1, R11 ;  /* 0x0000000119137824 */ /* 0x000fc800078e020b */
[----:B------:R4:W-:Y:S01]  /*1480*/  STS [R20], R21 ;  /* 0x0000001514007388 */ /* 0x0009e20000000800 */
[----:B------:R-:W-:-:S13]  /*1490*/  ISETP.GE.AND P1, PT, R19, R2, PT ;  /* 0x000000021300720c */ /* 0x000fda0003f26270 */
[----:B----4-:R-:W-:Y:S05]  /*14a0*/  @!P1 BRA `(.L_x_110) ;  /* 0xfffffffc00ac9947 */ /* 0x010fea000383ffff */
.L_x_109:
[----:B------:R-:W-:Y:S05]  /*14b0*/  BSYNC.RECONVERGENT B1 ;  /* 0x0000000000017941 */ /* 0x000fea0003800200 */
.L_x_108:
[----:B------:R-:W-:-:S04]  /*14c0*/  IADD3 R17, PT, PT, R17, R10, RZ ;  /* 0x0000000a11117210 */ /* 0x000fc80007ffe0ff */
[----:B------:R-:W-:-:S13]  /*14d0*/  ISETP.GE.AND P1, PT, R17, R6, PT ;  /* 0x000000061100720c */ /* 0x000fda0003f26270 */
[----:B------:R-:W-:Y:S05]  /*14e0*/  @!P1 BRA `(.L_x_111) ;  /* 0xfffffff800f09947 */ /* 0x000fea000383ffff */
.L_x_104:
[----:B------:R-:W-:Y:S05]  /*14f0*/  BSYNC.RECONVERGENT B0 ;  /* 0x0000000000007941 */ /* 0x000fea0003800200 */
.L_x_103:
[----:B------:R-:W-:Y:S01]  /*1500*/  VIADD R3, R3, 0x1 ;  /* 0x0000000103037836 */ /* 0x000fe20000000000 */
[----:B------:R-:W-:Y:S06]  /*1510*/  @P0 BRA `(.L_x_112) ;  /* 0xfffffff800c80947 */ /* 0x000fec000383ffff */
.L_x_102:
[----:B------:R-:W-:-:S13]  /*1520*/  ISETP.GE.U32.AND P0, PT, R12, 0x4, PT ;  /* 0x000000040c00780c */ /* 0x000fda0003f06070 */
[----:B------:R-:W-:Y:S05]  /*1530*/  @!P0 BRA `(.L_x_101) ;  /* 0x0000001400b08947 */ /* 0x000fea0003800000 */
[----:B-1----:R-:W-:-:S07]  /*1540*/  IADD3 R12, PT, PT, R4, R7, R11 ;  /* 0x00000007040c7210 */ /* 0x002fce0007ffe00b */
.L_x_158:
[----:B------:R-:W-:Y:S01]  /*1550*/  ISETP.GE.AND P0, PT, R5, R6, PT ;  /* 0x000000060500720c */ /* 0x000fe20003f06270 */
[----:B------:R-:W-:-:S12]  /*1560*/  BSSY.RECONVERGENT B0, `(.L_x_113) ;  /* 0x0000166000007945 */ /* 0x000fd80003800200 */
[----:B01-34-:R-:W-:Y:S05]  /*1570*/  @P0 BRA `(.L_x_114) ;  /* 0x0000001400900947 */ /* 0x01bfea0003800000 */
[----:B------:R-:W1:Y:S01]  /*1580*/  S2UR UR6, SR_CgaCtaId ;  /* 0x00000000000679c3 */ /* 0x000e620000008800 */
[----:B------:R-:W-:Y:S01]  /*1590*/  VIADD R14, R7, -UR5 ;  /* 0x80000005070e7c36 */ /* 0x000fe20008000000 */
[----:B------:R-:W-:Y:S01]  /*15a0*/  UMOV UR4, 0x400 ;  /* 0x0000040000047882 */ /* 0x000fe20000000000 */
[----:B------:R-:W-:Y:S01]  /*15b0*/  BSSY.RECONVERGENT B1, `(.L_x_115) ;  /* 0x000004f000017945 */ /* 0x000fe20003800200 */
[C---:B------:R-:W-:Y:S01]  /*15c0*/  LEA R13, R3.reuse, -UR5, 0x6 ;  /* 0x80000005030d7c11 */ /* 0x040fe2000f8e30ff */
[----:B------:R-:W-:Y:S01]  /*15d0*/  IMAD R14, R3, 0x40, R14 ;  /* 0x00000040030e7824 */ /* 0x000fe200078e020e */
[----:B------:R-:W-:Y:S01]  /*15e0*/  MOV R15, R5 ;  /* 0x00000005000f7202 */ /* 0x000fe20000000f00 */
[----:B-1----:R-:W-:-:S06]  /*15f0*/  ULEA UR4, UR6, UR4, 0x18 ;  /* 0x0000000406047291 */ /* 0x002fcc000f8ec0ff */
[----:B------:R-:W-:-:S05]  /*1600*/  LEA R14, R14, UR4, 0x2 ;  /* 0x000000040e0e7c11 */ /* 0x000fca000f8e10ff */
[----:B------:R-:W-:-:S07]  /*1610*/  VIADD R14, R14, 0x8000 ;  /* 0x000080000e0e7836 */ /* 0x000fce0000000000 */
.L_x_123:
[----:B--2---:R-:W2:Y:S01]  /*1620*/  S2R R19, SR_CgaCtaId ;  /* 0x0000000000137919 */ /* 0x004ea20000008800 */
[----:B------:R-:W-:Y:S01]  /*1630*/  ISETP.GE.AND P0, PT, R9, R2, PT ;  /* 0x000000020900720c */ /* 0x000fe20003f06270 */
[----:B------:R-:W-:Y:S01]  /*1640*/  BSSY.RECONVERGENT B2, `(.L_x_116) ;  /* 0x000001f000027945 */ /* 0x000fe20003800200 */
[----:B------:R-:W-:Y:S02]  /*1650*/  MOV R16, 0x400 ;  /* 0x0000040000107802 */ /* 0x000fe40000000f00 */
[----:B------:R-:W-:Y:S02]  /*1660*/  IADD3 R17, PT, PT, R13, R15, -R8 ;  /* 0x0000000f0d117210 */ /* 0x000fe40007ffe808 */
[----:B-12---:R-:W-:-:S05]  /*1670*/  LEA R20, R19, R16, 0x18 ;  /* 0x0000001013147211 */ /* 0x006fca00078ec0ff */
[----:B------:R-:W-:Y:S02]  /*1680*/  IMAD R17, R17, 0x4, R20 ;  /* 0x0000000411117824 */ /* 0x000fe400078e0214 */
[----:B----4-:R-:W-:Y:S05]  /*1690*/  @P0 BRA `(.L_x_117) ;  /* 0x0000000000640947 */ /* 0x010fea0003800000 */
[----:B------:R1:W2:Y:S01]  /*16a0*/  LDS R16, [R17+0x4000] ;  /* 0x0040000011107984 */ /* 0x0002a20000000800 */
[----:B---3--:R-:W-:Y:S02]  /*16b0*/  IMAD R18, R8, -0x40, R7 ;  /* 0xffffffc008127824 */ /* 0x008fe400078e0207 */
[----:B0-----:R-:W-:Y:S02]  /*16c0*/  IMAD.MOV.U32 R21, RZ, RZ, R9 ;  /* 0x000000ffff157224 */ /* 0x001fe400078e0009 */
[----:B------:R-:W-:Y:S01]  /*16d0*/  IMAD R19, R15, 0x40, R18 ;  /* 0x000000400f137824 */ /* 0x000fe200078e0212 */
[----:B------:R-:W-:-:S03]  /*16e0*/  MOV R18, R14 ;  /* 0x0000000e00127202 */ /* 0x000fc60000000f00 */
[----:B------:R-:W-:Y:S02]  /*16f0*/  IMAD R20, R19, 0x4, R20 ;  /* 0x0000000413147824 */ /* 0x000fe400078e0214 */
[----:B-1----:R-:W-:-:S07]  /*1700*/  IMAD.MOV.U32 R19, RZ, RZ, R12 ;  /* 0x000000ffff137224 */ /* 0x002fce00078e000c */
.L_x_118:
[----:B----4-:R-:W-:Y:S01]  /*1710*/  LDS R23, [R18] ;  /* 0x0000000012177984 */ /* 0x010fe20000000800 */
[----:B------:R-:W-:-:S03]  /*1720*/  ISETP.GE.AND P0, PT, R19, R2, PT ;  /* 0x000000021300720c */ /* 0x000fc60003f06270 */
[----:B------:R-:W2:Y:S02]  /*1730*/  LDS R22, [R20] ;  /* 0x0000000014167984 */ /* 0x000ea40000000800 */
[----:B--2---:R-:W-:-:S05]  /*1740*/  VIADDMNMX R23, R23, R16, R22, PT ;  /* 0x0000001017177246 */ /* 0x004fca0003800116 */
[----:B------:R1:W-:Y:S03]  /*1750*/  STS [R20], R23 ;  /* 0x0000001714007388 */ /* 0x0003e60000000800 */
[----:B------:R-:W-:Y:S05]  /*1760*/  @P0 BRA `(.L_x_117) ;  /* 0x0000000000300947 */ /* 0x000fea0003800000 */
[CC--:B------:R-:W-:Y:S01]  /*1770*/  LEA R22, R11.reuse, R18.reuse, 0x2 ;  /* 0x000000120b167211 */ /* 0x0c0fe200078e10ff */
[C-C-:B------:R-:W-:Y:S01]  /*1780*/  IMAD R24, R11.reuse, 0x4, R20.reuse ;  /* 0x000000040b187824 */ /* 0x140fe200078e0214 */
[C---:B------:R-:W-:Y:S01]  /*1790*/  IADD3 R21, PT, PT, R11.reuse, R21, R11 ;  /* 0x000000150b157210 */ /* 0x040fe20007ffe00b */
[C---:B------:R-:W-:Y:S01]  /*17a0*/  IMAD R19, R11.reuse, 0x2, R19 ;  /* 0x000000020b137824 */ /* 0x040fe200078e0213 */
[----:B------:R-:W-:Y:S01]  /*17b0*/  LEA R18, R11, R18, 0x3 ;  /* 0x000000120b127211 */ /* 0x000fe200078e18ff */
[----:B-1----:R-:W-:Y:S01]  /*17c0*/  LDS R23, [R22] ;  /* 0x0000000016177984 */ /* 0x002fe20000000800 */
[----:B------:R-:W-:Y:S01]  /*17d0*/  ISETP.GE.AND P0, PT, R21, R2, PT ;  /* 0x000000021500720c */ /* 0x000fe20003f06270 */
[----:B------:R-:W-:Y:S02]  /*17e0*/  IMAD R20, R11, 0x8, R20 ;  /* 0x000000080b147824 */ /* 0x000fe400078e0214 */
[----:B------:R-:W0:Y:S02]  /*17f0*/  LDS R25, [R24] ;  /* 0x0000000018197984 */ /* 0x000e240000000800 */
[----:B0-----:R-:W-:-:S05]  /*1800*/  VIADDMNMX R23, R23, R16, R25, PT ;  /* 0x0000001017177246 */ /* 0x001fca0003800119 */
[----:B------:R4:W-:Y:S03]  /*1810*/  STS [R24], R23 ;  /* 0x0000001718007388 */ /* 0x0009e60000000800 */
[----:B------:R-:W-:Y:S05]  /*1820*/  @!P0 BRA `(.L_x_118) ;  /* 0xfffffffc00b88947 */ /* 0x000fea000383ffff */
.L_x_117:
[----:B------:R-:W-:Y:S05]  /*1830*/  BSYNC.RECONVERGENT B2 ;  /* 0x0000000000027941 */ /* 0x000fea0003800200 */
.L_x_116:
[----:B------:R-:W-:-:S05]  /*1840*/  IMAD.IADD R15, R10, 0x1, R15 ;  /* 0x000000010a0f7824 */ /* 0x000fca00078e020f */
[----:B------:R-:W-:-:S13]  /*1850*/  ISETP.GE.AND P0, PT, R15, R6, PT ;  /* 0x000000060f00720c */ /* 0x000fda0003f06270 */
[----:B------:R-:W-:Y:S05]  /*1860*/  @P0 BRA `(.L_x_119) ;  /* 0x00000000008c0947 */ /* 0x000fea0003800000 */
[----:B------:R-:W-:Y:S01]  /*1870*/  ISETP.GE.AND P0, PT, R9, R2, PT ;  /* 0x000000020900720c */ /* 0x000fe20003f06270 */
[----:B------:R-:W-:Y:S01]  /*1880*/  BSSY.RECONVERGENT B2, `(.L_x_120) ;  /* 0x000001e000027945 */ /* 0x000fe20003800200 */
[----:B------:R-:W-:-:S11]  /*1890*/  IMAD R16, R10, 0x4, R17 ;  /* 0x000000040a107824 */ /* 0x000fd600078e0211 */
[----:B------:R-:W-:Y:S05]  /*18a0*/  @P0 BRA `(.L_x_121) ;  /* 0x00000000006c0947 */ /* 0x000fea0003800000 */
[----:B------:R-:W2:Y:S01]  /*18b0*/  LDS R16, [R16+0x4000] ;  /* 0x0040000010107984 */ /* 0x000ea20000000800 */
[----:B---3--:R-:W-:Y:S01]  /*18c0*/  MOV R18, 0x400 ;  /* 0x0000040000127802 */ /* 0x008fe20000000f00 */
[----:B------:R-:W-:Y:S01]  /*18d0*/  IMAD.IADD R17, R15, 0x1, -R8 ;  /* 0x000000010f117824 */ /* 0x000fe200078e0a08 */
[----:B------:R-:W3:Y:S02]  /*18e0*/  S2R R19, SR_CgaCtaId ;  /* 0x0000000000137919 */ /* 0x000ee40000008800 */
[----:B---3--:R-:W-:Y:S02]  /*18f0*/  LEA R18, R19, R18, 0x18 ;  /* 0x0000001213127211 */ /* 0x008fe400078ec0ff */
[----:B------:R-:W-:-:S07]  /*1900*/  MOV R19, R9 ;  /* 0x0000000900137202 */ /* 0x000fce0000000f00 */
.L_x_122:
[----:B-1----:R-:W-:Y:S02]  /*1910*/  IMAD.IADD R20, R19, 0x1, -R4 ;  /* 0x0000000113147824 */ /* 0x002fe400078e0a04 */
[----:B----4-:R-:W-:Y:S02]  /*1920*/  IMAD.IADD R24, R11, 0x1, R19 ;  /* 0x000000010b187824 */ /* 0x010fe400078e0213 */
[--C-:B0-----:R-:W-:Y:S02]  /*1930*/  IMAD.IADD R21, R13, 0x1, R20.reuse ;  /* 0x000000010d157824 */ /* 0x101fe400078e0214 */
[----:B------:R-:W-:Y:S01]  /*1940*/  IMAD R23, R17, 0x40, R20 ;  /* 0x0000004011177824 */ /* 0x000fe200078e0214 */
[----:B------:R-:W-:Y:S02]  /*1950*/  ISETP.GE.AND P0, PT, R24, R2, PT ;  /* 0x000000021800720c */ /* 0x000fe40003f06270 */
[----:B------:R-:W-:Y:S01]  /*1960*/  LEA R22, R21, R18, 0x2 ;  /* 0x0000001215167211 */ /* 0x000fe200078e10ff */
[----:B------:R-:W-:-:S04]  /*1970*/  IMAD R23, R23, 0x4, R18 ;  /* 0x0000000417177824 */ /* 0x000fc800078e0212 */
[----:B------:R-:W-:Y:S04]  /*1980*/  LDS R21, [R22+0x8000] ;  /* 0x0080000016157984 */ /* 0x000fe80000000800 */
[----:B------:R-:W2:Y:S02]  /*1990*/  LDS R20, [R23] ;  /* 0x0000000017147984 */ /* 0x000ea40000000800 */
[----:B--2---:R-:W-:-:S05]  /*19a0*/  VIADDMNMX R20, R21, R16, R20, PT ;  /* 0x0000001015147246 */ /* 0x004fca0003800114 */
[----:B------:R2:W-:Y:S01]  /*19b0*/  STS [R23], R20 ;  /* 0x0000001417007388 */ /* 0x0005e20000000800 */
[----:B------:R-:W-:Y:S05]  /*19c0*/  @P0 BRA `(.L_x_121) ;  /* 0x0000000000240947 */ /* 0x000fea0003800000 */
[C---:B------:R-:W-:Y:S01]  /*19d0*/  IMAD R22, R11.reuse, 0x4, R22 ;  /* 0x000000040b167824 */ /* 0x040fe200078e0216 */
[----:B--2---:R-:W-:-:S04]  /*19e0*/  LEA R20, R11, R23, 0x2 ;  /* 0x000000170b147211 */ /* 0x004fc800078e10ff */
[----:B------:R-:W-:Y:S04]  /*19f0*/  LDS R19, [R22+0x8000] ;  /* 0x0080000016137984 */ /* 0x000fe80000000800 */
[----:B------:R-:W0:Y:S02]  /*1a00*/  LDS R21, [R20] ;  /* 0x0000000014157984 */ /* 0x000e240000000800 */
[----:B0-----:R-:W-:Y:S01]  /*1a10*/  VIADDMNMX R21, R19, R16, R21, PT ;  /* 0x0000001013157246 */ /* 0x001fe20003800115 */
[----:B------:R-:W-:-:S04]  /*1a20*/  IMAD.IADD R19, R24, 0x1, R11 ;  /* 0x0000000118137824 */ /* 0x000fc800078e020b */
[----:B------:R0:W-:Y:S01]  /*1a30*/  STS [R20], R21 ;  /* 0x0000001514007388 */ /* 0x0001e20000000800 */
[----:B------:R-:W-:-:S13]  /*1a40*/  ISETP.GE.AND P0, PT, R19, R2, PT ;  /* 0x000000021300720c */ /* 0x000fda0003f06270 */
[----:B0-----:R-:W-:Y:S05]  /*1a50*/  @!P0 BRA `(.L_x_122) ;  /* 0xfffffffc00ac8947 */ /* 0x001fea000383ffff */
.L_x_121:
[----:B------:R-:W-:Y:S05]  /*1a60*/  BSYNC.RECONVERGENT B2 ;  /* 0x0000000000027941 */ /* 0x000fea0003800200 */
.L_x_120:
[----:B------:R-:W-:-:S05]  /*1a70*/  IMAD.IADD R15, R15, 0x1, R10 ;  /* 0x000000010f0f7824 */ /* 0x000fca00078e020a */
[----:B------:R-:W-:-:S13]  /*1a80*/  ISETP.GE.AND P0, PT, R15, R6, PT ;  /* 0x000000060f00720c */ /* 0x000fda0003f06270 */
[----:B------:R-:W-:Y:S05]  /*1a90*/  @!P0 BRA `(.L_x_123) ;  /* 0xfffffff800e08947 */ /* 0x000fea000383ffff */
.L_x_119:
[----:B------:R-:W-:Y:S05]  /*1aa0*/  BSYNC.RECONVERGENT B1 ;  /* 0x0000000000017941 */ /* 0x000fea0003800200 */
.L_x_115:
[----:B------:R-:W-:Y:S01]  /*1ab0*/  BSSY.RECONVERGENT B1, `(.L_x_124) ;  /* 0x0000046000017945 */ /* 0x000fe20003800200 */
[----:B------:R-:W-:-:S07]  /*1ac0*/  IMAD.MOV.U32 R15, RZ, RZ, R5 ;  /* 0x000000ffff0f7224 */ /* 0x000fce00078e0005 */
.L_x_132:
[----:B------:R-:W5:Y:S01]  /*1ad0*/  S2R R17, SR_CgaCtaId ;  /* 0x0000000000117919 */ /* 0x000f620000008800 */
[----:B------:R-:W-:Y:S01]  /*1ae0*/  ISETP.GE.AND P0, PT, R9, R2, PT ;  /* 0x000000020900720c */ /* 0x000fe20003f06270 */
[----:B------:R-:W-:Y:S01]  /*1af0*/  BSSY.RECONVERGENT B2, `(.L_x_125) ;  /* 0x000001e000027945 */ /* 0x000fe20003800200 */
[----:B------:R-:W-:Y:S02]  /*1b00*/  MOV R14, 0x400 ;  /* 0x00000400000e7802 */ /* 0x000fe40000000f00 */
[----:B------:R-:W-:Y:S02]  /*1b10*/  IADD3 R16, PT, PT, -R8, R15, RZ ;  /* 0x0000000f08107210 */ /* 0x000fe40007ffe1ff */
[----:B-----5:R-:W-:-:S03]  /*1b20*/  LEA R14, R17, R14, 0x18 ;  /* 0x0000000e110e7211 */ /* 0x020fc600078ec0ff */
[----:B------:R-:W-:-:S04]  /*1b30*/  IMAD.IADD R17, R13, 0x1, R16 ;  /* 0x000000010d117824 */ /* 0x000fc800078e0210 */
[----:B------:R-:W-:Y:S01]  /*1b40*/  IMAD R17, R17, 0x4, R14 ;  /* 0x0000000411117824 */ /* 0x000fe200078e020e */
[----:B0--3--:R-:W-:Y:S06]  /*1b50*/  @P0 BRA `(.L_x_126) ;  /* 0x00000000005c0947 */ /* 0x009fec0003800000 */
[----:B---3--:R3:W0:Y:S01]  /*1b60*/  LDS R18, [R17+0x4100] ;  /* 0x0041000011127984 */ /* 0x0086220000000800 */
[----:B------:R-:W-:-:S07]  /*1b70*/  IMAD.MOV.U32 R19, RZ, RZ, R9 ;  /* 0x000000ffff137224 */ /* 0x000fce00078e0009 */
.L_x_127:
[----:B-12---:R-:W-:Y:S01]  /*1b80*/  IADD3 R20, PT, PT, -R4, R19, RZ ;  /* 0x0000001304147210 */ /* 0x006fe20007ffe1ff */
[----:B----4-:R-:W-:-:S04]  /*1b90*/  IMAD.IADD R24, R11, 0x1, R19 ;  /* 0x000000010b187824 */ /* 0x010fc800078e0213 */
[--C-:B------:R-:W-:Y:S01]  /*1ba0*/  IMAD R23, R16, 0x40, R20.reuse ;  /* 0x0000004010177824 */ /* 0x100fe200078e0214 */
[----:B------:R-:W-:Y:S01]  /*1bb0*/  ISETP.GE.AND P0, PT, R24, R2, PT ;  /* 0x000000021800720c */ /* 0x000fe20003f06270 */
[----:B0-----:R-:W-:-:S03]  /*1bc0*/  IMAD.IADD R21, R13, 0x1, R20 ;  /* 0x000000010d157824 */ /* 0x001fc600078e0214 */
        /* <DEDUP_REMOVED lines=15> */
[----:B0-----:R-:W-:Y:S05]  /*1cc0*/  @!P0 BRA `(.L_x_127) ;  /* 0xfffffffc00ac8947 */ /* 0x001fea000383ffff */
.L_x_126:
[----:B------:R-:W-:Y:S05]  /*1cd0*/  BSYNC.RECONVERGENT B2 ;  /* 0x0000000000027941 */ /* 0x000fea0003800200 */
.L_x_125:
[----:B------:R-:W-:-:S05]  /*1ce0*/  IMAD.IADD R15, R10, 0x1, R15 ;  /* 0x000000010a0f7824 */ /* 0x000fca00078e020f */
[----:B------:R-:W-:-:S13]  /*1cf0*/  ISETP.GE.AND P0, PT, R15, R6, PT ;  /* 0x000000060f00720c */ /* 0x000fda0003f06270 */
[----:B------:R-:W-:Y:S05]  /*1d00*/  @P0 BRA `(.L_x_128) ;  /* 0x0000000000800947 */ /* 0x000fea0003800000 */
[----:B------:R-:W-:Y:S01]  /*1d10*/  ISETP.GE.AND P0, PT, R9, R2, PT ;  /* 0x000000020900720c */ /* 0x000fe20003f06270 */
[----:B------:R-:W-:Y:S01]  /*1d20*/  BSSY.RECONVERGENT B2, `(.L_x_129) ;  /* 0x000001b000027945 */ /* 0x000fe20003800200 */
[----:B---3--:R-:W-:-:S11]  /*1d30*/  IMAD R17, R10, 0x4, R17 ;  /* 0x000000040a117824 */ /* 0x008fd600078e0211 */
[----:B------:R-:W-:Y:S05]  /*1d40*/  @P0 BRA `(.L_x_130) ;  /* 0x0000000000600947 */ /* 0x000fea0003800000 */
[----:B------:R-:W3:Y:S01]  /*1d50*/  LDS R17, [R17+0x4100] ;  /* 0x0041000011117984 */ /* 0x000ee20000000800 */
[----:B------:R-:W-:Y:S01]  /*1d60*/  IMAD.IADD R16, R15, 0x1, -R8 ;  /* 0x000000010f107824 */ /* 0x000fe200078e0a08 */
[----:B------:R-:W-:-:S07]  /*1d70*/  MOV R19, R9 ;  /* 0x0000000900137202 */ /* 0x000fce0000000f00 */
.L_x_131:
[----:B------:R-:W-:Y:S02]  /*1d80*/  IMAD.IADD R18, R19, 0x1, -R4 ;  /* 0x0000000113127824 */ /* 0x000fe400078e0a04 */
[----:B----4-:R-:W-:Y:S02]  /*1d90*/  IMAD.IADD R24, R11, 0x1, R19 ;  /* 0x000000010b187824 */ /* 0x010fe400078e0213 */
[--C-:B0-----:R-:W-:Y:S02]  /*1da0*/  IMAD.IADD R21, R13, 0x1, R18.reuse ;  /* 0x000000010d157824 */ /* 0x101fe400078e0212 */
[----:B-12---:R-:W-:Y:S01]  /*1db0*/  IMAD R23, R16, 0x40, R18 ;  /* 0x0000004010177824 */ /* 0x006fe200078e0212 */
[----:B------:R-:W-:Y:S02]  /*1dc0*/  ISETP.GE.AND P0, PT, R24, R2, PT ;  /* 0x000000021800720c */ /* 0x000fe40003f06270 */
[----:B------:R-:W-:Y:S01]  /*1dd0*/  LEA R22, R21, R14, 0x2 ;  /* 0x0000000e15167211 */ /* 0x000fe200078e10ff */
[----:B------:R-:W-:-:S04]  /*1de0*/  IMAD R23, R23, 0x4, R14 ;  /* 0x0000000417177824 */ /* 0x000fc800078e020e */
[----:B------:R-:W-:Y:S04]  /*1df0*/  LDS R18, [R22+0x8100] ;  /* 0x0081000016127984 */ /* 0x000fe80000000800 */
[----:B------:R-:W3:Y:S02]  /*1e00*/  LDS R20, [R23] ;  /* 0x0000000017147984 */ /* 0x000ee40000000800 */
[----:B---3--:R-:W-:-:S05]  /*1e10*/  VIADDMNMX R18, R18, R17, R20, PT ;  /* 0x0000001112127246 */ /* 0x008fca0003800114 */
[----:B------:R3:W-:Y:S01]  /*1e20*/  STS [R23], R18 ;  /* 0x0000001217007388 */ /* 0x0007e20000000800 */
[----:B------:R-:W-:Y:S05]  /*1e30*/  @P0 BRA `(.L_x_130) ;  /* 0x0000000000240947 */ /* 0x000fea0003800000 */
[C---:B---3--:R-:W-:Y:S01]  /*1e40*/  IMAD R18, R11.reuse, 0x4, R22 ;  /* 0x000000040b127824 */ /* 0x048fe200078e0216 */
[----:B------:R-:W-:-:S05]  /*1e50*/  LEA R20, R11, R23, 0x2 ;  /* 0x000000170b147211 */ /* 0x000fca00078e10ff */
[----:B------:R-:W-:Y:S04]  /*1e60*/  LDS R18, [R18+0x8100] ;  /* 0x0081000012127984 */ /* 0x000fe80000000800 */
[----:B------:R-:W0:Y:S02]  /*1e70*/  LDS R19, [R20] ;  /* 0x0000000014137984 */ /* 0x000e240000000800 */
[----:B0-----:R-:W-:Y:S01]  /*1e80*/  VIADDMNMX R21, R18, R17, R19, PT ;  /* 0x0000001112157246 */ /* 0x001fe20003800113 */
[----:B------:R-:W-:-:S04]  /*1e90*/  IMAD.IADD R19, R24, 0x1, R11 ;  /* 0x0000000118137824 */ /* 0x000fc800078e020b */
[----:B------:R0:W-:Y:S01]  /*1ea0*/  STS [R20], R21 ;  /* 0x0000001514007388 */ /* 0x0001e20000000800 */
[----:B------:R-:W-:-:S13]  /*1eb0*/  ISETP.GE.AND P0, PT, R19, R2, PT ;  /* 0x000000021300720c */ /* 0x000fda0003f06270 */
[----:B0-----:R-:W-:Y:S05]  /*1ec0*/  @!P0 BRA `(.L_x_131) ;  /* 0xfffffffc00ac8947 */ /* 0x001fea000383ffff */
.L_x_130:
[----:B------:R-:W-:Y:S05]  /*1ed0*/  BSYNC.RECONVERGENT B2 ;  /* 0x0000000000027941 */ /* 0x000fea0003800200 */
.L_x_129:
[----:B------:R-:W-:-:S05]  /*1ee0*/  IMAD.IADD R15, R15, 0x1, R10 ;  /* 0x000000010f0f7824 */ /* 0x000fca00078e020a */
[----:B------:R-:W-:-:S13]  /*1ef0*/  ISETP.GE.AND P0, PT, R15, R6, PT ;  /* 0x000000060f00720c */ /* 0x000fda0003f06270 */
[----:B------:R-:W-:Y:S05]  /*1f00*/  @!P0 BRA `(.L_x_132) ;  /* 0xfffffff800f08947 */ /* 0x000fea000383ffff */
.L_x_128:
[----:B------:R-:W-:Y:S05]  /*1f10*/  BSYNC.RECONVERGENT B1 ;  /* 0x0000000000017941 */ /* 0x000fea0003800200 */
.L_x_124:
[----:B------:R-:W-:Y:S01]  /*1f20*/  BSSY.RECONVERGENT B1, `(.L_x_133) ;  /* 0x0000043000017945 */ /* 0x000fe20003800200 */
[----:B------:R-:W-:-:S07]  /*1f30*/  IMAD.MOV.U32 R15, RZ, RZ, R5 ;  /* 0x000000ffff0f7224 */ /* 0x000fce00078e0005 */
.L_x_141:
[----:B------:R-:W-:Y:S01]  /*1f40*/  ISETP.GE.AND P0, PT, R9, R2, PT ;  /* 0x000000020900720c */ /* 0x000fe20003f06270 */
[----:B------:R-:W-:Y:S01]  /*1f50*/  BSSY.RECONVERGENT B2, `(.L_x_134) ;  /* 0x000001c000027945 */ /* 0x000fe20003800200 */
[----:B------:R-:W-:-:S05]  /*1f60*/  IADD3 R16, PT, PT, -R8, R15, RZ ;  /* 0x0000000f08107210 */ /* 0x000fca0007ffe1ff */
[----:B---3--:R-:W-:-:S04]  /*1f70*/  IMAD.IADD R17, R13, 0x1, R16 ;  /* 0x000000010d117824 */ /* 0x008fc800078e0210 */
[----:B------:R-:W-:Y:S02]  /*1f80*/  IMAD R17, R17, 0x4, R14 ;  /* 0x0000000411117824 */ /* 0x000fe400078e020e */
[----:B------:R-:W-:Y:S05]  /*1f90*/  @P0 BRA `(.L_x_135) ;  /* 0x00000000005c0947 */ /* 0x000fea0003800000 */
[----:B------:R3:W0:Y:S01]  /*1fa0*/  LDS R18, [R17+0x4200] ;  /* 0x0042000011127984 */ /* 0x0006220000000800 */
[----:B------:R-:W-:-:S07]  /*1fb0*/  IMAD.MOV.U32 R19, RZ, RZ, R9 ;  /* 0x000000ffff137224 */ /* 0x000fce00078e0009 */
.L_x_136:
[----:B012---:R-:W-:Y:S01]  /*1fc0*/  IADD3 R20, PT, PT, -R4, R19, RZ ;  /* 0x0000001304147210 */ /* 0x007fe20007ffe1ff */
[----:B----4-:R-:W-:-:S04]  /*1fd0*/  IMAD.IADD R24, R11, 0x1, R19 ;  /* 0x000000010b187824 */ /* 0x010fc800078e0213 */
        /* <DEDUP_REMOVED lines=19> */
.L_x_135:
[----:B------:R-:W-:Y:S05]  /*2110*/  BSYNC.RECONVERGENT B2 ;  /* 0x0000000000027941 */ /* 0x000fea0003800200 */
.L_x_134:
        /* <DEDUP_REMOVED lines=10> */
.L_x_140:
        /* <DEDUP_REMOVED lines=21> */
.L_x_139:
[----:B------:R-:W-:Y:S05]  /*2310*/  BSYNC.RECONVERGENT B2 ;  /* 0x0000000000027941 */ /* 0x000fea0003800200 */
.L_x_138:
[----:B------:R-:W-:-:S05]  /*2320*/  IMAD.IADD R15, R15, 0x1, R10 ;  /* 0x000000010f0f7824 */ /* 0x000fca00078e020a */
[----:B------:R-:W-:-:S13]  /*2330*/  ISETP.GE.AND P0, PT, R15, R6, PT ;  /* 0x000000060f00720c */ /* 0x000fda0003f06270 */
[----:B------:R-:W-:Y:S05]  /*2340*/  @!P0 BRA `(.L_x_141) ;  /* 0xfffffff800fc8947 */ /* 0x000fea000383ffff */
.L_x_137:
[----:B------:R-:W-:Y:S05]  /*2350*/  BSYNC.RECONVERGENT B1 ;  /* 0x0000000000017941 */ /* 0x000fea0003800200 */
.L_x_133:
[----:B------:R-:W-:Y:S01]  /*2360*/  BSSY.RECONVERGENT B1, `(.L_x_142) ;  /* 0x0000043000017945 */ /* 0x000fe20003800200 */
[----:B------:R-:W-:-:S07]  /*2370*/  IMAD.MOV.U32 R15, RZ, RZ, R5 ;  /* 0x000000ffff0f7224 */ /* 0x000fce00078e0005 */
.L_x_150:
        /* <DEDUP_REMOVED lines=8> */
.L_x_145:
        /* <DEDUP_REMOVED lines=21> */
.L_x_144:
[----:B------:R-:W-:Y:S05]  /*2550*/  BSYNC.RECONVERGENT B2 ;  /* 0x0000000000027941 */ /* 0x000fea0003800200 */
.L_x_143:
        /* <DEDUP_REMOVED lines=10> */
.L_x_149:
        /* <DEDUP_REMOVED lines=21> */
.L_x_148:
[----:B------:R-:W-:Y:S05]  /*2750*/  BSYNC.RECONVERGENT B2 ;  /* 0x0000000000027941 */ /* 0x000fea0003800200 */
.L_x_147:
[----:B------:R-:W-:-:S05]  /*2760*/  IMAD.IADD R15, R15, 0x1, R10 ;  /* 0x000000010f0f7824 */ /* 0x000fca00078e020a */
[----:B------:R-:W-:-:S13]  /*2770*/  ISETP.GE.AND P0, PT, R15, R6, PT ;  /* 0x000000060f00720c */ /* 0x000fda0003f06270 */
[----:B------:R-:W-:Y:S05]  /*2780*/  @!P0 BRA `(.L_x_150) ;  /* 0xfffffff800fc8947 */ /* 0x000fea000383ffff */
.L_x_146:
[----:B------:R-:W-:Y:S05]  /*2790*/  BSYNC.RECONVERGENT B1 ;  /* 0x0000000000017941 */ /* 0x000fea0003800200 */
.L_x_142:
[----:B------:R-:W-:-:S07]  /*27a0*/  IMAD.MOV.U32 R15, RZ, RZ, R5 ;  /* 0x000000ffff0f7224 */ /* 0x000fce00078e0005 */
.L_x_157:
        /* <DEDUP_REMOVED lines=8> */
.L_x_153:
        /* <DEDUP_REMOVED lines=21> */
.L_x_152:
[----:B------:R-:W-:Y:S05]  /*2980*/  BSYNC.RECONVERGENT B1 ;  /* 0x0000000000017941 */ /* 0x000fea0003800200 */
.L_x_151:
        /* <DEDUP_REMOVED lines=10> */
.L_x_156:
        /* <DEDUP_REMOVED lines=21> */
.L_x_155:
[----:B------:R-:W-:Y:S05]  /*2b80*/  BSYNC.RECONVERGENT B1 ;  /* 0x0000000000017941 */ /* 0x000fea0003800200 */
.L_x_154:
[----:B------:R-:W-:-:S05]  /*2b90*/  IMAD.IADD R15, R15, 0x1, R10 ;  /* 0x000000010f0f7824 */ /* 0x000fca00078e020a */
[----:B------:R-:W-:-:S13]  /*2ba0*/  ISETP.GE.AND P0, PT, R15, R6, PT ;  /* 0x000000060f00720c */ /* 0x000fda0003f06270 */
[----:B------:R-:W-:Y:S05]  /*2bb0*/  @!P0 BRA `(.L_x_157) ;  /* 0xfffffff800fc8947 */ /* 0x000fea000383ffff */
.L_x_114:
[----:B------:R-:W-:Y:S05]  /*2bc0*/  BSYNC.RECONVERGENT B0 ;  /* 0x0000000000007941 */ /* 0x000fea0003800200 */
.L_x_113:
[----:B------:R-:W-:-:S05]  /*2bd0*/  VIADD R3, R3, 0x5 ;  /* 0x0000000503037836 */ /* 0x000fca0000000000 */
[----:B------:R-:W-:-:S13]  /*2be0*/  ISETP.GE.AND P0, PT, R3, R0, PT ;  /* 0x000000000300720c */ /* 0x000fda0003f06270 */
[----:B------:R-:W-:Y:S05]  /*2bf0*/  @!P0 BRA `(.L_x_158) ;  /* 0xffffffe800548947 */ /* 0x000fea000383ffff */
.L_x_101:
[----:B------:R-:W-:-:S13]  /*2c00*/  ISETP.GE.AND P0, PT, R5, R6, PT ;  /* 0x000000060500720c */ /* 0x000fda0003f06270 */
[----:B------:R-:W-:Y:S05]  /*2c10*/  @P0 EXIT ;  /* 0x000000000000094d */ /* 0x000fea0003800000 */
[----:B------:R-:W-:Y:S01]  /*2c20*/  IADD3 R7, PT, PT, R4, R7, RZ ;  /* 0x0000000704077210 */ /* 0x000fe20007ffe0ff */
[----:B------:R-:W0:Y:S01]  /*2c30*/  LDC R0, c[0x0][0x364] ;  /* 0x0000d900ff007b82 */ /* 0x000e220000000800 */
[----:B------:R-:W0:Y:S01]  /*2c40*/  LDCU UR5, c[0x0][0x388] ;  /* 0x00007100ff0577ac */ /* 0x000e220008000800 */
[----:B------:R-:W0:Y:S01]  /*2c50*/  LDCU UR6, c[0x0][0x388] ;  /* 0x00007100ff0677ac */ /* 0x000e220008000800 */
[----:B------:R-:W0:Y:S03]  /*2c60*/  LDCU UR4, c[0x0][0x360] ;  /* 0x00006c00ff0477ac */ /* 0x000e260008000800 */
.L_x_165:
[----:B------:R-:W-:Y:S01]  /*2c70*/  ISETP.GE.AND P0, PT, R7, R2, PT ;  /* 0x000000020700720c */ /* 0x000fe20003f06270 */
[----:B------:R-:W-:-:S12]  /*2c80*/  BSSY.RECONVERGENT B0, `(.L_x_159) ;  /* 0x000001b000007945 */ /* 0x000fd80003800200 */
[----:B------:R-:W-:Y:S05]  /*2c90*/  @P0 BRA `(.L_x_160) ;  /* 0x0000000000640947 */ /* 0x000fea0003800000 */
[----:B0-2-4-:R-:W0:Y:S01]  /*2ca0*/  S2R R12, SR_CgaCtaId ;  /* 0x00000000000c7919 */ /* 0x015e220000008800 */
[----:B-1----:R-:W1:Y:S01]  /*2cb0*/  LDC.64 R10, c[0x0][0x380] ;  /* 0x0000e000ff0a7b82 */ /* 0x002e620000000a00 */
[----:B------:R-:W-:Y:S01]  /*2cc0*/  MOV R3, 0x400 ;  /* 0x0000040000037802 */ /* 0x000fe20000000f00 */
[----:B---3--:R-:W-:Y:S01]  /*2cd0*/  IMAD.IADD R17, R5, 0x1, -R8 ;  /* 0x0000000105117824 */ /* 0x008fe200078e0a08 */
[----:B------:R-:W-:Y:S02]  /*2ce0*/  MOV R9, R7 ;  /* 0x0000000700097202 */ /* 0x000fe40000000f00 */
[----:B0-----:R-:W-:Y:S01]  /*2cf0*/  LEA R19, R12, R3, 0x18 ;  /* 0x000000030c137211 */ /* 0x001fe200078ec0ff */
[----:B------:R-:W-:-:S07]  /*2d00*/  IMAD.SHL.U32 R3, R0, 0x4, RZ ;  /* 0x0000000400037824 */ /* 0x000fce00078e00ff */
.L_x_161:
[----:B0-----:R-:W-:Y:S02]  /*2d10*/  IMAD.IADD R12, R9, 0x1, -R4 ;  /* 0x00000001090c7824 */ /* 0x001fe400078e0a04 */
[--C-:B------:R-:W-:Y:S02]  /*2d20*/  IMAD R13, R5, UR5, R9.reuse ;  /* 0x00000005050d7c24 */ /* 0x100fe4000f8e0209 */
[----:B------:R-:W-:Y:S02]  /*2d30*/  IMAD R12, R17, 0x40, R12 ;  /* 0x00000040110c7824 */ /* 0x000fe400078e020c */
[----:B------:R-:W-:-:S03]  /*2d40*/  IMAD.IADD R9, R0, 0x1, R9 ;  /* 0x0000000100097824 */ /* 0x000fc600078e0209 */
[----:B------:R-:W-:Y:S01]  /*2d50*/  LEA R14, R12, R19, 0x2 ;  /* 0x000000130c0e7211 */ /* 0x000fe200078e10ff */
[----:B-1----:R-:W-:Y:S01]  /*2d60*/  IMAD.WIDE R12, R13, 0x4, R10 ;  /* 0x000000040d0c7825 */ /* 0x002fe200078e020a */
[----:B------:R-:W-:-:S03]  /*2d70*/  ISETP.GE.AND P0, PT, R9, R2, PT ;  /* 0x000000020900720c */ /* 0x000fc60003f06270 */
[----:B------:R-:W0:Y:S04]  /*2d80*/  LDS R15, [R14] ;  /* 0x000000000e0f7984 */ /* 0x000e280000000800 */
[----:B0-----:R0:W-:Y:S06]  /*2d90*/  STG.E desc[UR8][R12.64], R15 ;  /* 0x0000000f0c007986 */ /* 0x0011ec000c101908 */
[----:B------:R-:W-:Y:S05]  /*2da0*/  @P0 BRA `(.L_x_160) ;  /* 0x0000000000200947 */ /* 0x000fea0003800000 */
[C---:B------:R-:W-:Y:S01]  /*2db0*/  IMAD.IADD R14, R3.reuse, 0x1, R14 ;  /* 0x00000001030e7824 */ /* 0x040fe200078e020e */
[----:B0-----:R-:W-:Y:S01]  /*2dc0*/  IADD3 R12, P0, PT, R3, R12, RZ ;  /* 0x0000000c030c7210 */ /* 0x001fe20007f1e0ff */
[----:B------:R-:W-:-:S03]  /*2dd0*/  IMAD.IADD R9, R9, 0x1, R0 ;  /* 0x0000000109097824 */ /* 0x000fc600078e0200 */
[----:B------:R-:W0:Y:S01]  /*2de0*/  LDS R15, [R14] ;  /* 0x000000000e0f7984 */ /* 0x000e220000000800 */
[----:B------:R-:W-:Y:S02]  /*2df0*/  IADD3.X R13, PT, PT, RZ, R13, RZ, P0, !PT ;  /* 0x0000000dff0d7210 */ /* 0x000fe400007fe4ff */
[----:B------:R-:W-:-:S03]  /*2e00*/  ISETP.GE.AND P0, PT, R9, R2, PT ;  /* 0x000000020900720c */ /* 0x000fc60003f06270 */
[----:B0-----:R0:W-:Y:S10]  /*2e10*/  STG.E desc[UR8][R12.64], R15 ;  /* 0x0000000f0c007986 */ /* 0x0011f4000c101908 */
[----:B------:R-:W-:Y:S05]  /*2e20*/  @!P0 BRA `(.L_x_161) ;  /* 0xfffffffc00b88947 */ /* 0x000fea000383ffff */
.L_x_160:
[----:B0-----:R-:W-:Y:S05]  /*2e30*/  BSYNC.RECONVERGENT B0 ;  /* 0x0000000000007941 */ /* 0x001fea0003800200 */
.L_x_159:
[----:B-1----:R-:W-:-:S05]  /*2e40*/  VIADD R9, R5, UR4 ;  /* 0x0000000405097c36 */ /* 0x002fca0008000000 */
[----:B------:R-:W-:-:S13]  /*2e50*/  ISETP.GE.AND P0, PT, R9, R6, PT ;  /* 0x000000060900720c */ /* 0x000fda0003f06270 */
[----:B------:R-:W-:Y:S05]  /*2e60*/  @P0 EXIT ;  /* 0x000000000000094d */ /* 0x000fea0003800000 */
[----:B------:R-:W-:Y:S01]  /*2e70*/  ISETP.GE.AND P0, PT, R7, R2, PT ;  /* 0x000000020700720c */ /* 0x000fe20003f06270 */
[----:B------:R-:W-:-:S12]  /*2e80*/  BSSY.RECONVERGENT B0, `(.L_x_162) ;  /* 0x000001b000007945 */ /* 0x000fd80003800200 */
[----:B------:R-:W-:Y:S05]  /*2e90*/  @P0 BRA `(.L_x_163) ;  /* 0x0000000000640947 */ /* 0x000fea0003800000 */
[----:B--2-4-:R-:W3:Y:S01]  /*2ea0*/  S2R R12, SR_CgaCtaId ;  /* 0x00000000000c7919 */ /* 0x014ee20000008800 */
[----:B------:R-:W0:Y:S01]  /*2eb0*/  LDC.64 R10, c[0x0][0x380] ;  /* 0x0000e000ff0a7b82 */ /* 0x000e220000000a00 */
[----:B------:R-:W-:Y:S01]  /*2ec0*/  MOV R3, 0x400 ;  /* 0x0000040000037802 */ /* 0x000fe20000000f00 */
[----:B------:R-:W-:Y:S01]  /*2ed0*/  IMAD.SHL.U32 R16, R0, 0x4, RZ ;  /* 0x0000000400107824 */ /* 0x000fe200078e00ff */
[----:B------:R-:W-:Y:S02]  /*2ee0*/  IADD3 R14, PT, PT, -R8, R9, RZ ;  /* 0x00000009080e7210 */ /* 0x000fe40007ffe1ff */
[----:B---3--:R-:W-:Y:S01]  /*2ef0*/  LEA R18, R12, R3, 0x18 ;  /* 0x000000030c127211 */ /* 0x008fe200078ec0ff */
[----:B------:R-:W-:-:S07]  /*2f00*/  IMAD.MOV.U32 R3, RZ, RZ, R7 ;  /* 0x000000ffff037224 */ /* 0x000fce00078e0007 */
.L_x_164:
[-C--:B-1----:R-:W-:Y:S01]  /*2f10*/  IADD3 R5, PT, PT, -R4, R3.reuse, RZ ;  /* 0x0000000304057210 */ /* 0x082fe20007ffe1ff */
[----:B------:R-:W-:Y:S01]  /*2f20*/  IMAD R13, R9, UR6, R3 ;  /* 0x00000006090d7c24 */ /* 0x000fe2000f8e0203 */
[----:B------:R-:W-:-:S03]  /*2f30*/  IADD3 R3, PT, PT, R0, R3, RZ ;  /* 0x0000000300037210 */ /* 0x000fc60007ffe0ff */
[----:B------:R-:W-:Y:S01]  /*2f40*/  IMAD R5, R14, 0x40, R5 ;  /* 0x000000400e057824 */ /* 0x000fe200078e0205 */
[----:B------:R-:W-:Y:S01]  /*2f50*/  ISETP.GE.AND P0, PT, R3, R2, PT ;  /* 0x000000020300720c */ /* 0x000fe20003f06270 */
[----:B0-----:R-:W-:-:S04]  /*2f60*/  IMAD.WIDE R12, R13, 0x4, R10 ;  /* 0x000000040d0c7825 */ /* 0x001fc800078e020a */
[----:B------:R-:W-:-:S05]  /*2f70*/  IMAD R15, R5, 0x4, R18 ;  /* 0x00000004050f7824 */ /* 0x000fca00078e0212 */
[----:B------:R-:W0:Y:S04]  /*2f80*/  LDS R5, [R15] ;  /* 0x000000000f057984 */ /* 0x000e280000000800 */
[----:B0-----:R0:W-:Y:S01]  /*2f90*/  STG.E desc[UR8][R12.64], R5 ;  /* 0x000000050c007986 */ /* 0x0011e2000c101908 */
[----:B------:R-:W-:Y:S05]  /*2fa0*/  @P0 BRA `(.L_x_163) ;  /* 0x0000000000200947 */ /* 0x000fea0003800000 */
[C---:B0-----:R-:W-:Y:S01]  /*2fb0*/  IMAD.IADD R5, R16.reuse, 0x1, R15 ;  /* 0x0000000110057824 */ /* 0x041fe200078e020f */
[----:B------:R-:W-:Y:S02]  /*2fc0*/  IADD3 R12, P0, PT, R16, R12, RZ ;  /* 0x0000000c100c7210 */ /* 0x000fe40007f1e0ff */
[----:B------:R-:W-:-:S03]  /*2fd0*/  IADD3 R3, PT, PT, R3, R0, RZ ;  /* 0x0000000003037210 */ /* 0x000fc60007ffe0ff */
[----:B------:R-:W0:Y:S01]  /*2fe0*/  LDS R5, [R5] ;  /* 0x0000000005057984 */ /* 0x000e220000000800 */
[----:B------:R-:W-:Y:S01]  /*2ff0*/  IMAD.X R13, RZ, RZ, R13, P0 ;  /* 0x000000ffff0d7224 */ /* 0x000fe200000e060d */
[----:B------:R-:W-:-:S04]  /*3000*/  ISETP.GE.AND P0, PT, R3, R2, PT ;  /* 0x000000020300720c */ /* 0x000fc80003f06270 */
[----:B0-----:R1:W-:Y:S09]  /*3010*/  STG.E desc[UR8][R12.64], R5 ;  /* 0x000000050c007986 */ /* 0x0013f2000c101908 */
[----:B------:R-:W-:Y:S05]  /*3020*/  @!P0 BRA `(.L_x_164) ;  /* 0xfffffffc00b88947 */ /* 0x000fea000383ffff */
.L_x_163:
[----:B------:R-:W-:Y:S05]  /*3030*/  BSYNC.RECONVERGENT B0 ;  /* 0x0000000000007941 */ /* 0x000fea0003800200 */
.L_x_162:
[----:B01----:R-:W-:-:S05]  /*3040*/  VIADD R5, R9, UR4 ;  /* 0x0000000409057c36 */ /* 0x003fca0008000000 */
[----:B------:R-:W-:-:S13]  /*3050*/  ISETP.GE.AND P0, PT, R5, R6, PT ;  /* 0x000000060500720c */ /* 0x000fda0003f06270 */
[----:B------:R-:W-:Y:S05]  /*3060*/  @!P0 BRA `(.L_x_165) ;  /* 0xfffffffc00008947 */ /* 0x000fea000383ffff */
[----:B------:R-:W-:Y:S05]  /*3070*/  EXIT ;  /* 0x000000000000794d */ /* 0x000fea0003800000 */
.L_x_166:
        /* <DEDUP_REMOVED lines=16> */
.L_x_197:


//--------------------- .text._Z15phase1_cal_cudaPiiiiiiiii --------------------------
	.section	.text._Z15phase1_cal_cudaPiiiiiiiii,"ax",@progbits
	.align	128
        .global         _Z15phase1_cal_cudaPiiiiiiiii
        .type           _Z15phase1_cal_cudaPiiiiiiiii,@function
        .size           _Z15phase1_cal_cudaPiiiiiiiii,(.L_x_198 - _Z15phase1_cal_cudaPiiiiiiiii)
        .other          _Z15phase1_cal_cudaPiiiiiiiii,@"STO_CUDA_ENTRY STV_DEFAULT"
_Z15phase1_cal_cudaPiiiiiiiii:
.text._Z15phase1_cal_cudaPiiiiiiiii:
        /* <DEDUP_REMOVED lines=22> */
.L_x_175:
        /* <DEDUP_REMOVED lines=11> */
.L_x_171:
        /* <DEDUP_REMOVED lines=19> */
.L_x_170:
[----:B------:R-:W-:Y:S05]  /*0340*/  BSYNC.RECONVERGENT B1 ;  /* 0x0000000000017941 */ /* 0x000fea0003800200 */
.L_x_169:
        /* <DEDUP_REMOVED lines=14> */
.L_x_174:
[----:B------:R-:W2:Y:S02]  /*0430*/  LDCU UR5, c[0x0][0x388] ;  /* 0x00007100ff0577ac */ /* 0x000ea40008000800 */
[----:B--2---:R-:W-:-:S04]  /*0440*/  IMAD R9, R15, UR5, R12 ;  /* 0x000000050f097c24 */ /* 0x004fc8000f8e020c */
[----:B01----:R-:W-:-:S05]  /*0450*/  IMAD.WIDE R8, R9, 0x4, R6 ;  /* 0x0000000409087825 */ /* 0x003fca00078e0206 */
[----:B------:R-:W2:Y:S01]  /*0460*/  LDG.E R13, desc[UR8][R8.64] ;  /* 0x00000008080d7981 */ /* 0x000ea2000c1e1900 */
[----:B------:R-:W-:-:S06]  /*0470*/  UIADD3 UR5, UPT, UPT, -UR4, URZ, URZ ;  /* 0x000000ff04057290 */ /* 0x000fcc000fffe1ff */
[----:B0--3--:R-:W-:Y:S01]  /*0480*/  IMAD R14, R23, UR5, R12 ;  /* 0x00000005170e7c24 */ /* 0x009fe2000f8e020c */
        /* <DEDUP_REMOVED lines=8> */
[----:B------:R-:W3:Y:S01]  /*0510*/  LDG.E R8, desc[UR8][R8.64] ;  /* 0x0000000808087981 */ /* 0x000ee2000c1e1900 */
[----:B--2---:R-:W-:Y:S01]  /*0520*/  IMAD.IADD R13, R19, 0x1, R14 ;  /* 0x00000001130d7824 */ /* 0x004fe200078e020e */
[----:B------:R-:W-:-:S04]  /*0530*/  IADD3 R12, PT, PT, R12, R5, RZ ;  /* 0x000000050c0c7210 */ /* 0x000fc80007ffe0ff */
[----:B------:R-:W-:Y:S01]  /*0540*/  ISETP.GE.AND P0, PT, R12, R0, PT ;  /* 0x000000000c00720c */ /* 0x000fe20003f06270 */
[----:B---3--:R0:W-:-:S12]  /*0550*/  STS [R13], R8 ;  /* 0x000000080d007388 */ /* 0x0081d80000000800 */
[----:B------:R-:W-:Y:S05]  /*0560*/  @!P0 BRA `(.L_x_174) ;  /* 0xfffffffc00b08947 */ /* 0x000fea000383ffff */
.L_x_173:
[----:B------:R-:W-:Y:S05]  /*0570*/  BSYNC.RECONVERGENT B1 ;  /* 0x0000000000017941 */ /* 0x000fea0003800200 */
.L_x_172:
[----:B0-2---:R-:W-:-:S05]  /*0580*/  IMAD.IADD R13, R15, 0x1, R10 ;  /* 0x000000010f0d7824 */ /* 0x005fca00078e020a */
[----:B------:R-:W-:-:S13]  /*0590*/  ISETP.GE.AND P0, PT, R13, R2, PT ;  /* 0x000000020d00720c */ /* 0x000fda0003f06270 */
[----:B------:R-:W-:Y:S05]  /*05a0*/  @!P0 BRA `(.L_x_175) ;  /* 0xfffffff800ec8947 */ /* 0x000fea000383ffff */
.L_x_168:
[----:B------:R-:W-:Y:S05]  /*05b0*/  BSYNC.RECONVERGENT B0 ;  /* 0x0000000000007941 */ /* 0x000fea0003800200 */
.L_x_167:
[----:B----4-:R-:W1:Y:S08]  /*05c0*/  LDC R8, c[0x0][0x394] ;  /* 0x0000e500ff087b82 */ /* 0x010e700000000800 */
[----:B------:R-:W2:Y:S01]  /*05d0*/  LDC R10, c[0x0][0x388] ;  /* 0x0000e200ff0a7b82 */ /* 0x000ea20000000800 */
[----:B-1----:R-:W-:-:S07]  /*05e0*/  IMAD.SHL.U32 R5, R8, 0x40, RZ ;  /* 0x0000004008057824 */ /* 0x002fce00078e00ff */
[----:B------:R-:W-:Y:S01]  /*05f0*/  BAR.SYNC.DEFER_BLOCKING 0x0 ;  /* 0x0000000000007b1d */ /* 0x000fe20000010000 */
[----:B--2---:R-:W-:-:S04]  /*0600*/  ISETP.GE.AND P0, PT, R5, R10, PT ;  /* 0x0000000a0500720c */ /* 0x004fc80003f06270 */
[----:B------:R-:W-:-:S13]  /*0610*/  ISETP.EQ.OR P0, PT, R5, 0x7fffffc0, P0 ;  /* 0x7fffffc00500780c */ /* 0x000fda0000702670 */
[----:B------:R-:W-:Y:S05]  /*0620*/  @P0 BRA `(.L_x_176) ;  /* 0x00000004008c0947 */ /* 0x000fea0003800000 */
[----:B------:R-:W1:Y:S01]  /*0630*/  S2R R15, SR_TID.Y ;  /* 0x00000000000f7919 */ /* 0x000e620000002200 */
[----:B------:R-:W1:Y:S01]  /*0640*/  LDC R6, c[0x0][0x364] ;  /* 0x0000d900ff067b82 */ /* 0x000e620000000800 */
[----:B------:R-:W-:Y:S01]  /*0650*/  VIADDMNMX R9, R5, 0x40, R10, PT ;  /* 0x0000004005097846 */ /* 0x000fe2000380010a */
[----:B------:R-:W-:Y:S02]  /*0660*/  IMAD.SHL.U32 R8, R8, 0x1000, RZ ;  /* 0x0000100008087824 */ /* 0x000fe400078e00ff */
[----:B------:R-:W-:-:S04]  /*0670*/  IMAD.MOV.U32 R10, RZ, RZ, R5 ;  /* 0x000000ffff0a7224 */ /* 0x000fc800078e0005 */
[----:B------:R-:W2:Y:S08]  /*0680*/  LDC R12, c[0x0][0x390] ;  /* 0x0000e400ff0c7b82 */ /* 0x000eb00000000800 */
[----:B------:R-:W3:Y:S01]  /*0690*/  LDC R7, c[0x0][0x360] ;  /* 0x0000d800ff077b82 */ /* 0x000ee20000000800 */
[----:B-1----:R-:W-:Y:S01]  /*06a0*/  IADD3 R11, PT, PT, R15, R6, RZ ;  /* 0x000000060f0b7210 */ /* 0x002fe20007ffe0ff */
[----:B--2---:R-:W-:-:S04]  /*06b0*/  IMAD R13, R12, UR4, R15 ;  /* 0x000000040c0d7c24 */ /* 0x004fc8000f8e020f */
[----:B------:R-:W-:Y:S02]  /*06c0*/  IMAD R11, R12, UR4, R11 ;  /* 0x000000040c0b7c24 */ /* 0x000fe4000f8e020b */
[----:B------:R-:W-:-:S07]  /*06d0*/  IMAD R12, R4, -0x40, R15 ;  /* 0xffffffc0040c7824 */ /* 0x000fce00078e020f */
.L_x_186:
[----:B------:R-:W-:Y:S01]  /*06e0*/  ISETP.GE.AND P0, PT, R3, R2, PT ;  /* 0x000000020300720c */ /* 0x000fe20003f06270 */
[----:B------:R-:W-:-:S12]  /*06f0*/  BSSY.RECONVERGENT B0, `(.L_x_177) ;  /* 0x0000052000007945 */ /* 0x000fd80003800200 */
[----:B012---:R-:W-:Y:S05]  /*0700*/  @P0 BRA `(.L_x_178) ;  /* 0x0000000400400947 */ /* 0x007fea0003800000 */
[----:B0-----:R-:W-:Y:S01]  /*0710*/  LEA R14, R10, -R8, 0x6 ;  /* 0x800000080a0e7211 */ /* 0x001fe200078e30ff */
[----:B------:R-:W-:-:S07]  /*0720*/  IMAD.MOV.U32 R15, RZ, RZ, R3 ;  /* 0x000000ffff0f7224 */ /* 0x000fce00078e0003 */
.L_x_185:
[----:B0-----:R-:W0:Y:S01]  /*0730*/  S2R R19, SR_CgaCtaId ;  /* 0x0000000000137919 */ /* 0x001e220000008800 */
[----:B------:R-:W-:Y:S01]  /*0740*/  ISETP.GE.AND P0, PT, R13, R0, PT ;  /* 0x000000000d00720c */ /* 0x000fe20003f06270 */
[----:B------:R-:W-:Y:S01]  /*0750*/  IMAD.IADD R16, R15, 0x1, -R4 ;  /* 0x000000010f107824 */ /* 0x000fe200078e0a04 */
[----:B------:R-:W-:Y:S01]  /*0760*/  IADD3 R17, PT, PT, -R5, R10, RZ ;  /* 0x0000000a05117210 */ /* 0x000fe20007ffe1ff */
[----:B------:R-:W-:Y:S01]  /*0770*/  BSSY.RECONVERGENT B1, `(.L_x_179) ;  /* 0x0000021000017945 */ /* 0x000fe20003800200 */
[----:B------:R-:W-:-:S03]  /*0780*/  MOV R18, 0x400 ;  /* 0x0000040000127802 */ /* 0x000fc60000000f00 */
[----:B------:R-:W-:Y:S01]  /*0790*/  IMAD R16, R16, 0x40, R17 ;  /* 0x0000004010107824 */ /* 0x000fe200078e0211 */
[----:B0-----:R-:W-:-:S05]  /*07a0*/  LEA R21, R19, R18, 0x18 ;  /* 0x0000001213157211 */ /* 0x001fca00078ec0ff */
[----:B------:R-:W-:Y:S01]  /*07b0*/  IMAD R16, R16, 0x4, R21 ;  /* 0x0000000410107824 */ /* 0x000fe200078e0215 */
[----:B-12---:R-:W-:Y:S06]  /*07c0*/  @P0 BRA `(.L_x_180) ;  /* 0x00000000006c0947 */ /* 0x006fec0003800000 */
[----:B------:R-:W0:Y:S01]  /*07d0*/  S2R R19, SR_TID.Y ;  /* 0x0000000000137919 */ /* 0x000e220000002200 */
[----:B------:R-:W-:Y:S01]  /*07e0*/  IMAD R20, R15, 0x40, R12 ;  /* 0x000000400f147824 */ /* 0x000fe200078e020c */
[----:B------:R-:W-:Y:S01]  /*07f0*/  MOV R25, R13 ;  /* 0x0000000d00197202 */ /* 0x000fe20000000f00 */
[----:B------:R-:W-:Y:S01]  /*0800*/  IMAD.MOV.U32 R23, RZ, RZ, R11 ;  /* 0x000000ffff177224 */ /* 0x000fe200078e000b */
[----:B------:R1:W2:Y:S01]  /*0810*/  LDS R17, [R16] ;  /* 0x0000000010117984 */ /* 0x0002a20000000800 */
[----:B0-----:R-:W-:-:S05]  /*0820*/  IADD3 R19, PT, PT, -R8, R19, RZ ;  /* 0x0000001308137210 */ /* 0x001fca0007ffe1ff */
[----:B------:R-:W-:Y:S01]  /*0830*/  IMAD R18, R10, 0x40, R19 ;  /* 0x000000400a127824 */ /* 0x000fe200078e0213 */
[----:B------:R-:W-:-:S03]  /*0840*/  LEA R19, R20, R21, 0x2 ;  /* 0x0000001514137211 */ /* 0x000fc600078e10ff */
[----:B-1----:R-:W-:-:S07]  /*0850*/  IMAD R21, R18, 0x4, R21 ;  /* 0x0000000412157824 */ /* 0x002fce00078e0215 */
.L_x_181:
[----:B------:R-:W-:Y:S01]  /*0860*/  LDS R18, [R21] ;  /* 0x0000000015127984 */ /* 0x000fe20000000800 */
[----:B------:R-:W-:-:S03]  /*0870*/  ISETP.GE.AND P0, PT, R23, R0, PT ;  /* 0x000000001700720c */ /* 0x000fc60003f06270 */
[----:B-1----:R-:W2:Y:S02]  /*0880*/  LDS R20, [R19] ;  /* 0x0000000013147984 */ /* 0x002ea40000000800 */
[----:B--2---:R-:W-:-:S05]  /*0890*/  VIADDMNMX R18, R18, R17, R20, PT ;  /* 0x0000001112127246 */ /* 0x004fca0003800114 */
        /* <DEDUP_REMOVED lines=14> */
.L_x_180:
[----:B------:R-:W-:Y:S05]  /*0980*/  BSYNC.RECONVERGENT B1 ;  /* 0x0000000000017941 */ /* 0x000fea0003800200 */
.L_x_179:
[----:B---3--:R-:W-:-:S04]  /*0990*/  IADD3 R15, PT, PT, R7, R15, RZ ;  /* 0x0000000f070f7210 */ /* 0x008fc80007ffe0ff */
[----:B------:R-:W-:-:S13]  /*09a0*/  ISETP.GE.AND P0, PT, R15, R2, PT ;  /* 0x000000020f00720c */ /* 0x000fda0003f06270 */
[----:B------:R-:W-:Y:S05]  /*09b0*/  @P0 BRA `(.L_x_178) ;  /* 0x0000000000940947 */ /* 0x000fea0003800000 */
[----:B------:R-:W-:Y:S01]  /*09c0*/  ISETP.GE.AND P0, PT, R13, R0, PT ;  /* 0x000000000d00720c */ /* 0x000fe20003f06270 */
[----:B------:R-:W-:Y:S01]  /*09d0*/  BSSY.RECONVERGENT B1, `(.L_x_182) ;  /* 0x0000020000017945 */ /* 0x000fe20003800200 */
[----:B------:R-:W-:-:S11]  /*09e0*/  IMAD R16, R7, 0x100, R16 ;  /* 0x0000010007107824 */ /* 0x000fd600078e0210 */
[----:B------:R-:W-:Y:S05]  /*09f0*/  @P0 BRA `(.L_x_183) ;  /* 0x0000000000740947 */ /* 0x000fea0003800000 */
[----:B------:R-:W2:Y:S01]  /*0a00*/  LDS R16, [R16] ;  /* 0x0000000010107984 */ /* 0x000ea20000000800 */
[----:B------:R-:W3:Y:S01]  /*0a10*/  LDC R17, c[0x0][0x390] ;  /* 0x0000e400ff117b82 */ /* 0x000ee20000000800 */
[----:B0-----:R-:W-:Y:S01]  /*0a20*/  MOV R18, 0x400 ;  /* 0x0000040000127802 */ /* 0x001fe20000000f00 */
[----:B-1----:R-:W-:Y:S01]  /*0a30*/  IMAD R20, RZ, RZ, -UR4 ;  /* 0x80000004ff147e24 */ /* 0x002fe2000f8e02ff */
[----:B------:R-:W0:Y:S01]  /*0a40*/  S2R R19, SR_CgaCtaId ;  /* 0x0000000000137919 */ /* 0x000e220000008800 */
[----:B------:R-:W-:Y:S02]  /*0a50*/  MOV R21, R13 ;  /* 0x0000000d00157202 */ /* 0x000fe40000000f00 */
[----:B0-----:R-:W-:Y:S01]  /*0a60*/  LEA R18, R19, R18, 0x18 ;  /* 0x0000001213127211 */ /* 0x001fe200078ec0ff */
[----:B------:R-:W-:-:S07]  /*0a70*/  IMAD.IADD R19, R15, 0x1, -R4 ;  /* 0x000000010f137824 */ /* 0x000fce00078e0a04 */
.L_x_184:
        /* <DEDUP_REMOVED lines=8> */
[----:B------:R-:W2:Y:S02]  /*0b00*/  LDS R22, [R25] ;  /* 0x0000000019167984 */ /* 0x000ea40000000800 */
[----:B--2---:R-:W-:-:S05]  /*0b10*/  VIADDMNMX R22, R23, R16, R22, PT ;  /* 0x0000001017167246 */ /* 0x004fca0003800116 */
[----:B------:R2:W-:Y:S01]  /*0b20*/  STS [R25], R22 ;  /* 0x0000001619007388 */ /* 0x0005e20000000800 */
[----:B------:R-:W-:Y:S05]  /*0b30*/  @P0 BRA `(.L_x_183) ;  /* 0x0000000000240947 */ /* 0x000fea0003800000 */
[C---:B--2---:R-:W-:Y:S02]  /*0b40*/  IMAD R22, R6.reuse, 0x4, R27 ;  /* 0x0000000406167824 */ /* 0x044fe400078e021b */
        /* <DEDUP_REMOVED lines=8> */
.L_x_183:
[----:B------:R-:W-:Y:S05]  /*0bd0*/  BSYNC.RECONVERGENT B1 ;  /* 0x0000000000017941 */ /* 0x000fea0003800200 */
.L_x_182:
[----:B------:R-:W-:-:S05]  /*0be0*/  IMAD.IADD R15, R15, 0x1, R7 ;  /* 0x000000010f0f7824 */ /* 0x000fca00078e0207 */
[----:B------:R-:W-:-:S13]  /*0bf0*/  ISETP.GE.AND P0, PT, R15, R2, PT ;  /* 0x000000020f00720c */ /* 0x000fda0003f06270 */
[----:B------:R-:W-:Y:S05]  /*0c00*/  @!P0 BRA `(.L_x_185) ;  /* 0xfffffff800c88947 */ /* 0x000fea000383ffff */
.L_x_178:
[----:B------:R-:W-:Y:S05]  /*0c10*/  BSYNC.RECONVERGENT B0 ;  /* 0x0000000000007941 */ /* 0x000fea0003800200 */
.L_x_177:
[----:B------:R-:W-:Y:S01]  /*0c20*/  VIADD R10, R10, 0x1 ;  /* 0x000000010a0a7836 */ /* 0x000fe20000000000 */
[----:B------:R-:W-:Y:S04]  /*0c30*/  BAR.SYNC.DEFER_BLOCKING 0x0 ;  /* 0x0000000000007b1d */ /* 0x000fe80000010000 */
[----:B------:R-:W-:-:S13]  /*0c40*/  ISETP.GE.AND P0, PT, R10, R9, PT ;  /* 0x000000090a00720c */ /* 0x000fda0003f06270 */
[----:B------:R-:W-:Y:S05]  /*0c50*/  @!P0 BRA `(.L_x_186) ;  /* 0xfffffff800a08947 */ /* 0x000fea000383ffff */
.L_x_176:
[----:B------:R-:W-:-:S13]  /*0c60*/  ISETP.GE.AND P0, PT, R3, R2, PT ;  /* 0x000000020300720c */ /* 0x000fda0003f06270 */
[----:B------:R-:W-:Y:S05]  /*0c70*/  @P0 EXIT ;  /* 0x000000000000094d */ /* 0x000fea0003800000 */
[----:B------:R-:W4:Y:S01]  /*0c80*/  S2R R9, SR_TID.Y ;  /* 0x0000000000097919 */ /* 0x000f220000002200 */
[----:B------:R-:W4:Y:S01]  /*0c90*/  LDC R6, c[0x0][0x390] ;  /* 0x0000e400ff067b82 */ /* 0x000f220000000800 */
[----:B------:R-:W0:Y:S01]  /*0ca0*/  LDCU UR7, c[0x0][0x388] ;  /* 0x00007100ff0777ac */ /* 0x000e220008000800 */
[----:B------:R-:W0:Y:S06]  /*0cb0*/  LDCU UR10, c[0x0][0x388] ;  /* 0x00007100ff0a77ac */ /* 0x000e2c0008000800 */
[----:B------:R-:W0:Y:S01]  /*0cc0*/  LDC R5, c[0x0][0x364] ;  /* 0x0000d900ff057b82 */ /* 0x000e220000000800 */
[----:B------:R-:W0:Y:S01]  /*0cd0*/  LDCU UR5, c[0x0][0x360] ;  /* 0x00006c00ff0577ac */ /* 0x000e220008000800 */
[----:B----4-:R-:W-:-:S07]  /*0ce0*/  IMAD R9, R6, UR4, R9 ;  /* 0x0000000406097c24 */ /* 0x010fce000f8e0209 */
.L_x_193:
[----:B------:R-:W-:Y:S01]  /*0cf0*/  ISETP.GE.AND P0, PT, R9, R0, PT ;  /* 0x000000000900720c */ /* 0x000fe20003f06270 */
[----:B------:R-:W-:-:S12]  /*0d00*/  BSSY.RECONVERGENT B0, `(.L_x_187) ;  /* 0x000001d000007945 */ /* 0x000fd80003800200 */
[----:B0-----:R-:W-:Y:S05]  /*0d10*/  @P0 BRA `(.L_x_188) ;  /* 0x00000000006c0947 */ /* 0x001fea0003800000 */
[----:B------:R-:W4:Y:S01]  /*0d20*/  S2R R11, SR_CgaCtaId ;  /* 0x00000000000b7919 */ /* 0x000f220000008800 */
[----:B------:R-:W1:Y:S01]  /*0d30*/  LDC R21, c[0x0][0x390] ;  /* 0x0000e400ff157b82 */ /* 0x000e620000000800 */
[----:B------:R-:W-:Y:S01]  /*0d40*/  MOV R8, 0x400 ;  /* 0x0000040000087802 */ /* 0x000fe20000000f00 */
[----:B0-----:R-:W-:Y:S01]  /*0d50*/  IMAD.SHL.U32 R13, R5, 0x4, RZ ;  /* 0x00000004050d7824 */ /* 0x001fe200078e00ff */
[----:B------:R-:W-:-:S05]  /*0d60*/  IADD3 R17, PT, PT, -R4, R3, RZ ;  /* 0x0000000304117210 */ /* 0x000fca0007ffe1ff */
[----:B---3--:R-:W0:Y:S01]  /*0d70*/  LDC.64 R6, c[0x0][0x380] ;  /* 0x0000e000ff067b82 */ /* 0x008e220000000a00 */
[----:B----4-:R-:W-:Y:S01]  /*0d80*/  LEA R19, R11, R8, 0x18 ;  /* 0x000000080b137211 */ /* 0x010fe200078ec0ff */
[----:B------:R-:W-:-:S07]  /*0d90*/  IMAD.MOV.U32 R8, RZ, RZ, R9 ;  /* 0x000000ffff087224 */ /* 0x000fce00078e0009 */
.L_x_189:
[----:B------:R-:W-:Y:S01]  /*0da0*/  UIADD3 UR6, UPT, UPT, -UR4, URZ, URZ ;  /* 0x000000ff04067290 */ /* 0x000fe2000fffe1ff */
[----:B0-----:R-:W-:-:S05]  /*0db0*/  IMAD R11, R3, UR7, R8 ;  /* 0x00000007030b7c24 */ /* 0x001fca000f8e0208 */
[--C-:B-1----:R-:W-:Y:S02]  /*0dc0*/  IMAD R10, R21, UR6, R8.reuse ;  /* 0x00000006150a7c24 */ /* 0x102fe4000f8e0208 */
[----:B------:R-:W-:-:S03]  /*0dd0*/  IMAD.IADD R8, R5, 0x1, R8 ;  /* 0x0000000105087824 */ /* 0x000fc600078e0208 */
[----:B------:R-:W-:Y:S02]  /*0de0*/  LEA R10, R17, R10, 0x6 ;  /* 0x0000000a110a7211 */ /* 0x000fe400078e30ff */
[----:B------:R-:W-:-:S03]  /*0df0*/  ISETP.GE.AND P0, PT, R8, R0, PT ;  /* 0x000000000800720c */ /* 0x000fc60003f06270 */
[----:B------:R-:W-:Y:S02]  /*0e00*/  IMAD R12, R10, 0x4, R19 ;  /* 0x000000040a0c7824 */ /* 0x000fe400078e0213 */
[----:B0-----:R-:W-:-:S03]  /*0e10*/  IMAD.WIDE R10, R11, 0x4, R6 ;  /* 0x000000040b0a7825 */ /* 0x001fc600078e0206 */
[----:B------:R-:W0:Y:S04]  /*0e20*/  LDS R15, [R12] ;  /* 0x000000000c0f7984 */ /* 0x000e280000000800 */
[----:B0-----:R4:W-:Y:S01]  /*0e30*/  STG.E desc[UR8][R10.64], R15 ;  /* 0x0000000f0a007986 */ /* 0x0019e2000c101908 */
[----:B------:R-:W-:Y:S05]  /*0e40*/  @P0 BRA `(.L_x_188) ;  /* 0x0000000000200947 */ /* 0x000fea0003800000 */
[C---:B------:R-:W-:Y:S01]  /*0e50*/  IADD3 R12, PT, PT, R13.reuse, R12, RZ ;  /* 0x0000000c0d0c7210 */ /* 0x040fe20007ffe0ff */
[----:B------:R-:W-:Y:S01]  /*0e60*/  IMAD.IADD R8, R8, 0x1, R5 ;  /* 0x0000000108087824 */ /* 0x000fe200078e0205 */
[----:B----4-:R-:W-:-:S03]  /*0e70*/  IADD3 R10, P0, PT, R13, R10, RZ ;  /* 0x0000000a0d0a7210 */ /* 0x010fc60007f1e0ff */
[----:B------:R-:W0:Y:S02]  /*0e80*/  LDS R15, [R12] ;  /* 0x000000000c0f7984 */ /* 0x000e240000000800 */
[----:B------:R-:W-:Y:S01]  /*0e90*/  IMAD.X R11, RZ, RZ, R11, P0 ;  /* 0x000000ffff0b7224 */ /* 0x000fe200000e060b */
[----:B------:R-:W-:-:S04]  /*0ea0*/  ISETP.GE.AND P0, PT, R8, R0, PT ;  /* 0x000000000800720c */ /* 0x000fc80003f06270 */
[----:B0-----:R0:W-:Y:S09]  /*0eb0*/  STG.E desc[UR8][R10.64], R15 ;  /* 0x0000000f0a007986 */ /* 0x0011f2000c101908 */
[----:B------:R-:W-:Y:S05]  /*0ec0*/  @!P0 BRA `(.L_x_189) ;  /* 0xfffffffc00b48947 */ /* 0x000fea000383ffff */
.L_x_188:
[----:B0-----:R-:W-:Y:S05]  /*0ed0*/  BSYNC.RECONVERGENT B0 ;  /* 0x0000000000007941 */ /* 0x001fea0003800200 */
.L_x_187:
[----:B----4-:R-:W-:-:S04]  /*0ee0*/  IADD3 R15, PT, PT, R3, UR5, RZ ;  /* 0x00000005030f7c10 */ /* 0x010fc8000fffe0ff */
[----:B------:R-:W-:-:S13]  /*0ef0*/  ISETP.GE.AND P0, PT, R15, R2, PT ;  /* 0x000000020f00720c */ /* 0x000fda0003f06270 */
[----:B------:R-:W-:Y:S05]  /*0f00*/  @P0 EXIT ;  /* 0x000000000000094d */ /* 0x000fea0003800000 */
[----:B------:R-:W-:Y:S01]  /*0f10*/  ISETP.GE.AND P0, PT, R9, R0, PT ;  /* 0x000000000900720c */ /* 0x000fe20003f06270 */
[----:B------:R-:W-:-:S12]  /*0f20*/  BSSY.RECONVERGENT B0, `(.L_x_190) ;  /* 0x000001d000007945 */ /* 0x000fd80003800200 */
[----:B------:R-:W-:Y:S05]  /*0f30*/  @P0 BRA `(.L_x_191) ;  /* 0x00000000006c0947 */ /* 0x000fea0003800000 */
[----:B------:R-:W0:Y:S01]  /*0f40*/  S2R R8, SR_CgaCtaId ;  /* 0x0000000000087919 */ /* 0x000e220000008800 */
[----:B------:R-:W4:Y:S01]  /*0f50*/  LDC R12, c[0x0][0x390] ;  /* 0x0000e400ff0c7b82 */ /* 0x000f220000000800 */
[----:B------:R-:W-:Y:S01]  /*0f60*/  MOV R3, 0x400 ;  /* 0x0000040000037802 */ /* 0x000fe20000000f00 */
[----:B------:R-:W-:Y:S02]  /*0f70*/  IMAD.IADD R17, R15, 0x1, -R4 ;  /* 0x000000010f117824 */ /* 0x000fe400078e0a04 */
[----:B------:R-:W-:-:S04]  /*0f80*/  IMAD.SHL.U32 R19, R5, 0x4, RZ ;  /* 0x0000000405137824 */ /* 0x000fc800078e00ff */
[----:B---3--:R-:W3:Y:S01]  /*0f90*/  LDC.64 R6, c[0x0][0x380] ;  /* 0x0000e000ff067b82 */ /* 0x008ee20000000a00 */
[----:B0-----:R-:W-:Y:S02]  /*0fa0*/  LEA R21, R8, R3, 0x18 ;  /* 0x0000000308157211 */ /* 0x001fe400078ec0ff */
[----:B------:R-:W-:-:S07]  /*0fb0*/  MOV R3, R9 ;  /* 0x0000000900037202 */ /* 0x000fce0000000f00 */
.L_x_192:
[----:B------:R-:W-:Y:S01]  /*0fc0*/  UIADD3 UR6, UPT, UPT, -UR4, URZ, URZ ;  /* 0x000000ff04067290 */ /* 0x000fe2000fffe1ff */
[----:B0-----:R-:W-:-:S04]  /*0fd0*/  IMAD R11, R15, UR10, R3 ;  /* 0x0000000a0f0b7c24 */ /* 0x001fc8000f8e0203 */
[----:B---3--:R-:W-:-:S04]  /*0fe0*/  IMAD.WIDE R10, R11, 0x4, R6 ;  /* 0x000000040b0a7825 */ /* 0x008fc800078e0206 */
[----:B----4-:R-:W-:Y:S01]  /*0ff0*/  IMAD R8, R12, UR6, R3 ;  /* 0x000000060c087c24 */ /* 0x010fe2000f8e0203 */
        /* <DEDUP_REMOVED lines=15> */
.L_x_191:
[----:B------:R-:W-:Y:S05]  /*10f0*/  BSYNC.RECONVERGENT B0 ;  /* 0x0000000000007941 */ /* 0x000fea0003800200 */
.L_x_190:
[----:B------:R-:W-:-:S05]  /*1100*/  VIADD R3, R15, UR5 ;  /* 0x000000050f037c36 */ /* 0x000fca0008000000 */
[----:B------:R-:W-:-:S13]  /*1110*/  ISETP.GE.AND P0, PT, R3, R2, PT ;  /* 0x000000020300720c */ /* 0x000fda0003f06270 */
[----:B------:R-:W-:Y:S05]  /*1120*/  @!P0 BRA `(.L_x_193) ;  /* 0xfffffff800f08947 */ /* 0x000fea000383ffff */
[----:B------:R-:W-:Y:S05]  /*1130*/  EXIT ;  /* 0x000000000000794d */ /* 0x000fea0003800000 */
.L_x_194:
        /* <DEDUP_REMOVED lines=12> */
.L_x_198:


//--------------------- .nv.shared._Z16phase22_cal_cudaPiiiiiiiii --------------------------
	.section	.nv.shared._Z16phase22_cal_cudaPiiiiiiiii,"aw",@nobits
	.sectionflags	@""
	.align	16
	.zero		1024


//--------------------- .nv.shared.reserved.0     --------------------------
	.section	.nv.shared.reserved.0,"aw",@nobits
	.weak		__nv_reservedSMEM_offset_0_alias
	.size		__nv_reservedSMEM_offset_0_alias, 0, 64
	.other		__nv_reservedSMEM_offset_0_alias,@"STO_CUDA_RESERVED_SHARED STV_DEFAULT"
__nv_reservedSMEM_offset_0_alias:
	.zero		0
	.zero		64


//--------------------- .nv.shared._Z16phase21_cal_cudaPiiiiiiiii --------------------------
	.section	.nv.shared._Z16phase21_cal_cudaPiiiiiiiii,"aw",@nobits
	.sectionflags	@""
	.align	16
	.zero		1024


//--------------------- .nv.shared._Z15phase3_cal_cudaPiiiiiiiii --------------------------
	.section	.nv.shared._Z15phase3_cal_cudaPiiiiiiiii,"aw",@nobits
	.sectionflags	@""
	.align	16
	.zero		1024


//--------------------- .nv.shared._Z15phase1_cal_cudaPiiiiiiiii --------------------------
	.section	.nv.shared._Z15phase1_cal_cudaPiiiiiiiii,"aw",@nobits
	.sectionflags	@""
	.align	16
	.zero		1024


//--------------------- .nv.constant0._Z16phase22_cal_cudaPiiiiiiiii --------------------------
	.section	.nv.constant0._Z16phase22_cal_cudaPiiiiiiiii,"a",@progbits
	.sectionflags	@""
	.align	4
.nv.constant0._Z16phase22_cal_cudaPiiiiiiiii:
	.zero		936


//--------------------- .nv.constant0._Z16phase21_cal_cudaPiiiiiiiii --------------------------
	.section	.nv.constant0._Z16phase21_cal_cudaPiiiiiiiii,"a",@progbits
	.sectionflags	@""
	.align	4
.nv.constant0._Z16phase21_cal_cudaPiiiiiiiii:
	.zero		936


//--------------------- .nv.constant0._Z15phase3_cal_cudaPiiiiiiiii --------------------------
	.section	.nv.constant0._Z15phase3_cal_cudaPiiiiiiiii,"a",@progbits
	.sectionflags	@""
	.align	4
.nv.constant0._Z15phase3_cal_cudaPiiiiiiiii:
	.zero		936


//--------------------- .nv.constant0._Z15phase1_cal_cudaPiiiiiiiii --------------------------
	.section	.nv.constant0._Z15phase1_cal_cudaPiiiiiiiii,"a",@progbits
	.sectionflags	@""
	.align	4
.nv.constant0._Z15phase1_cal_cudaPiiiiiiiii:
	.zero		936


//--------------------- SYMBOLS --------------------------

	.type		.nv.reservedSmem.offset0,@object
	.size		.nv.reservedSmem.offset0,0x4
	.type		.nv.reservedSmem.cap,@object
	.size		.nv.reservedSmem.cap,0x4
